//
// Generated by NVIDIA NVVM Compiler
//
// Compiler Build ID: CL-36424714
// Cuda compilation tools, release 13.0, V13.0.88
// Based on NVVM 20.0.0
//

.version 9.0
.target sm_100
.address_size 64

	// .globl	_Z14softmax_kernelPfS_iiii

.visible .entry _Z14softmax_kernelPfS_iiii(
	.param .u64 .ptr .align 1 _Z14softmax_kernelPfS_iiii_param_0,
	.param .u64 .ptr .align 1 _Z14softmax_kernelPfS_iiii_param_1,
	.param .u32 _Z14softmax_kernelPfS_iiii_param_2,
	.param .u32 _Z14softmax_kernelPfS_iiii_param_3,
	.param .u32 _Z14softmax_kernelPfS_iiii_param_4,
	.param .u32 _Z14softmax_kernelPfS_iiii_param_5
)
{
	.reg .pred 	%p<35>;
	.reg .b32 	%r<131>;
	.reg .b32 	%f<490>;
	.reg .b64 	%rd<43>;

	ld.param.u64 	%rd9, [_Z14softmax_kernelPfS_iiii_param_0];
	ld.param.u64 	%rd10, [_Z14softmax_kernelPfS_iiii_param_1];
	ld.param.u32 	%r38, [_Z14softmax_kernelPfS_iiii_param_2];
	ld.param.u32 	%r36, [_Z14softmax_kernelPfS_iiii_param_3];
	ld.param.u32 	%r37, [_Z14softmax_kernelPfS_iiii_param_4];
	ld.param.u32 	%r39, [_Z14softmax_kernelPfS_iiii_param_5];
	cvta.to.global.u64 	%rd1, %rd9;
	cvta.to.global.u64 	%rd2, %rd10;
	mov.u32 	%r40, %ctaid.x;
	mov.u32 	%r41, %ntid.x;
	mov.u32 	%r42, %tid.x;
	mad.lo.s32 	%r1, %r40, %r41, %r42;
	mul.lo.s32 	%r43, %r39, %r38;
	setp.ge.s32 	%p1, %r1, %r43;
	@%p1 bra 	$L__BB0_47;
	setp.lt.s32 	%p2, %r36, 1;
	mov.f32 	%f480, 0f00000000;
	@%p2 bra 	$L__BB0_35;
	mov.f32 	%f74, 0f3F000000;
	cvt.sat.f32.f32 	%f75, %f74;
	mov.f32 	%f76, 0f4B400001;
	mov.f32 	%f77, 0f437C0000;
	fma.rm.f32 	%f78, %f75, %f77, %f76;
	add.f32 	%f79, %f78, 0fCB40007F;
	mov.f32 	%f480, 0f00000000;
	sub.f32 	%f80, %f480, %f79;
	add.f32 	%f1, %f80, 0f00000000;
	mov.b32 	%r45, %f78;
	shl.b32 	%r46, %r45, 23;
	mov.b32 	%f2, %r46;
	mul.lo.s32 	%r2, %r37, %r1;
	and.b32  	%r3, %r36, 7;
	setp.lt.u32 	%p3, %r36, 8;
	mov.b32 	%r121, 0;
	@%p3 bra 	$L__BB0_6;
	and.b32  	%r121, %r36, 2147483640;
	mul.wide.s32 	%rd11, %r2, 4;
	add.s64 	%rd12, %rd11, %rd2;
	add.s64 	%rd42, %rd12, 16;
	mov.f32 	%f480, 0f00000000;
	mov.b32 	%r125, 0;
	mov.u32 	%r124, %r2;
$L__BB0_4:
	.pragma "nounroll";
	setp.ge.s32 	%p4, %r125, %r37;
	@%p4 bra 	$L__BB0_48;
	mul.wide.s32 	%rd13, %r124, 4;
	add.s64 	%rd14, %rd2, %rd13;
	ld.global.f32 	%f83, [%rd14];
	fma.rn.f32 	%f84, %f83, 0f3BBB989D, 0f3F000000;
	cvt.sat.f32.f32 	%f85, %f84;
	mov.f32 	%f86, 0f4B400001;
	mov.f32 	%f87, 0f437C0000;
	fma.rm.f32 	%f88, %f85, %f87, %f86;
	add.f32 	%f89, %f88, 0fCB40007F;
	neg.f32 	%f90, %f89;
	fma.rn.f32 	%f91, %f83, 0f3FB8AA3B, %f90;
	fma.rn.f32 	%f92, %f83, 0f32A57060, %f91;
	mov.b32 	%r48, %f88;
	shl.b32 	%r49, %r48, 23;
	mov.b32 	%f93, %r49;
	ex2.approx.ftz.f32 	%f94, %f92;
	mul.f32 	%f482, %f94, %f93;
	bra.uni 	$L__BB0_49;
$L__BB0_6:
	setp.eq.s32 	%p13, %r3, 0;
	@%p13 bra 	$L__BB0_35;
	and.b32  	%r6, %r36, 3;
	setp.lt.u32 	%p14, %r3, 4;
	@%p14 bra 	$L__BB0_21;
	setp.lt.s32 	%p15, %r121, %r37;
	@%p15 bra 	$L__BB0_10;
	ex2.approx.ftz.f32 	%f187, %f1;
	mul.f32 	%f469, %f187, %f2;
	bra.uni 	$L__BB0_11;
$L__BB0_10:
	add.s32 	%r64, %r121, %r2;
	mul.wide.s32 	%rd15, %r64, 4;
	add.s64 	%rd16, %rd2, %rd15;
	ld.global.f32 	%f188, [%rd16];
	fma.rn.f32 	%f189, %f188, 0f3BBB989D, 0f3F000000;
	cvt.sat.f32.f32 	%f190, %f189;
	mov.f32 	%f191, 0f4B400001;
	mov.f32 	%f192, 0f437C0000;
	fma.rm.f32 	%f193, %f190, %f192, %f191;
	add.f32 	%f194, %f193, 0fCB40007F;
	neg.f32 	%f195, %f194;
	fma.rn.f32 	%f196, %f188, 0f3FB8AA3B, %f195;
	fma.rn.f32 	%f197, %f188, 0f32A57060, %f196;
	mov.b32 	%r65, %f193;
	shl.b32 	%r66, %r65, 23;
	mov.b32 	%f198, %r66;
	ex2.approx.ftz.f32 	%f199, %f197;
	mul.f32 	%f469, %f199, %f198;
$L__BB0_11:
	add.f32 	%f8, %f480, %f469;
	add.s32 	%r67, %r121, 1;
	setp.lt.s32 	%p16, %r67, %r37;
	cvt.s64.s32 	%rd17, %r2;
	cvt.u64.u32 	%rd18, %r121;
	add.s64 	%rd19, %rd18, %rd17;
	shl.b64 	%rd20, %rd19, 2;
	add.s64 	%rd4, %rd2, %rd20;
	@%p16 bra 	$L__BB0_13;
	ex2.approx.ftz.f32 	%f200, %f1;
	mul.f32 	%f470, %f200, %f2;
	bra.uni 	$L__BB0_14;
$L__BB0_13:
	ld.global.f32 	%f201, [%rd4+4];
	fma.rn.f32 	%f202, %f201, 0f3BBB989D, 0f3F000000;
	cvt.sat.f32.f32 	%f203, %f202;
	mov.f32 	%f204, 0f4B400001;
	mov.f32 	%f205, 0f437C0000;
	fma.rm.f32 	%f206, %f203, %f205, %f204;
	add.f32 	%f207, %f206, 0fCB40007F;
	neg.f32 	%f208, %f207;
	fma.rn.f32 	%f209, %f201, 0f3FB8AA3B, %f208;
	fma.rn.f32 	%f210, %f201, 0f32A57060, %f209;
	mov.b32 	%r68, %f206;
	shl.b32 	%r69, %r68, 23;
	mov.b32 	%f211, %r69;
	ex2.approx.ftz.f32 	%f212, %f210;
	mul.f32 	%f470, %f212, %f211;
$L__BB0_14:
	add.f32 	%f12, %f8, %f470;
	add.s32 	%r70, %r121, 2;
	setp.lt.s32 	%p17, %r70, %r37;
	@%p17 bra 	$L__BB0_16;
	ex2.approx.ftz.f32 	%f213, %f1;
	mul.f32 	%f471, %f213, %f2;
	bra.uni 	$L__BB0_17;
$L__BB0_16:
	ld.global.f32 	%f214, [%rd4+8];
	fma.rn.f32 	%f215, %f214, 0f3BBB989D, 0f3F000000;
	cvt.sat.f32.f32 	%f216, %f215;
	mov.f32 	%f217, 0f4B400001;
	mov.f32 	%f218, 0f437C0000;
	fma.rm.f32 	%f219, %f216, %f218, %f217;
	add.f32 	%f220, %f219, 0fCB40007F;
	neg.f32 	%f221, %f220;
	fma.rn.f32 	%f222, %f214, 0f3FB8AA3B, %f221;
	fma.rn.f32 	%f223, %f214, 0f32A57060, %f222;
	mov.b32 	%r71, %f219;
	shl.b32 	%r72, %r71, 23;
	mov.b32 	%f224, %r72;
	ex2.approx.ftz.f32 	%f225, %f223;
	mul.f32 	%f471, %f225, %f224;
$L__BB0_17:
	add.f32 	%f16, %f12, %f471;
	add.s32 	%r73, %r121, 3;
	setp.lt.s32 	%p18, %r73, %r37;
	@%p18 bra 	$L__BB0_19;
	ex2.approx.ftz.f32 	%f226, %f1;
	mul.f32 	%f472, %f226, %f2;
	bra.uni 	$L__BB0_20;
$L__BB0_19:
	ld.global.f32 	%f227, [%rd4+12];
	fma.rn.f32 	%f228, %f227, 0f3BBB989D, 0f3F000000;
	cvt.sat.f32.f32 	%f229, %f228;
	mov.f32 	%f230, 0f4B400001;
	mov.f32 	%f231, 0f437C0000;
	fma.rm.f32 	%f232, %f229, %f231, %f230;
	add.f32 	%f233, %f232, 0fCB40007F;
	neg.f32 	%f234, %f233;
	fma.rn.f32 	%f235, %f227, 0f3FB8AA3B, %f234;
	fma.rn.f32 	%f236, %f227, 0f32A57060, %f235;
	mov.b32 	%r74, %f232;
	shl.b32 	%r75, %r74, 23;
	mov.b32 	%f237, %r75;
	ex2.approx.ftz.f32 	%f238, %f236;
	mul.f32 	%f472, %f238, %f237;
$L__BB0_20:
	add.f32 	%f480, %f16, %f472;
	add.s32 	%r121, %r121, 4;
$L__BB0_21:
	setp.eq.s32 	%p19, %r6, 0;
	@%p19 bra 	$L__BB0_35;
	setp.eq.s32 	%p20, %r6, 1;
	@%p20 bra 	$L__BB0_30;
	setp.lt.s32 	%p21, %r121, %r37;
	@%p21 bra 	$L__BB0_25;
	ex2.approx.ftz.f32 	%f240, %f1;
	mul.f32 	%f475, %f240, %f2;
	bra.uni 	$L__BB0_26;
$L__BB0_25:
	add.s32 	%r76, %r121, %r2;
	mul.wide.s32 	%rd21, %r76, 4;
	add.s64 	%rd22, %rd2, %rd21;
	ld.global.f32 	%f241, [%rd22];
	fma.rn.f32 	%f242, %f241, 0f3BBB989D, 0f3F000000;
	cvt.sat.f32.f32 	%f243, %f242;
	mov.f32 	%f244, 0f4B400001;
	mov.f32 	%f245, 0f437C0000;
	fma.rm.f32 	%f246, %f243, %f245, %f244;
	add.f32 	%f247, %f246, 0fCB40007F;
	neg.f32 	%f248, %f247;
	fma.rn.f32 	%f249, %f241, 0f3FB8AA3B, %f248;
	fma.rn.f32 	%f250, %f241, 0f32A57060, %f249;
	mov.b32 	%r77, %f246;
	shl.b32 	%r78, %r77, 23;
	mov.b32 	%f251, %r78;
	ex2.approx.ftz.f32 	%f252, %f250;
	mul.f32 	%f475, %f252, %f251;
$L__BB0_26:
	add.f32 	%f26, %f480, %f475;
	add.s32 	%r79, %r121, 1;
	setp.lt.s32 	%p22, %r79, %r37;
	@%p22 bra 	$L__BB0_28;
	ex2.approx.ftz.f32 	%f253, %f1;
	mul.f32 	%f476, %f253, %f2;
	bra.uni 	$L__BB0_29;
$L__BB0_28:
	cvt.s64.s32 	%rd23, %r2;
	cvt.s64.s32 	%rd24, %r121;
	add.s64 	%rd25, %rd24, %rd23;
	shl.b64 	%rd26, %rd25, 2;
	add.s64 	%rd27, %rd2, %rd26;
	ld.global.f32 	%f254, [%rd27+4];
	fma.rn.f32 	%f255, %f254, 0f3BBB989D, 0f3F000000;
	cvt.sat.f32.f32 	%f256, %f255;
	mov.f32 	%f257, 0f4B400001;
	mov.f32 	%f258, 0f437C0000;
	fma.rm.f32 	%f259, %f256, %f258, %f257;
	add.f32 	%f260, %f259, 0fCB40007F;
	neg.f32 	%f261, %f260;
	fma.rn.f32 	%f262, %f254, 0f3FB8AA3B, %f261;
	fma.rn.f32 	%f263, %f254, 0f32A57060, %f262;
	mov.b32 	%r80, %f259;
	shl.b32 	%r81, %r80, 23;
	mov.b32 	%f264, %r81;
	ex2.approx.ftz.f32 	%f265, %f263;
	mul.f32 	%f476, %f265, %f264;
$L__BB0_29:
	add.f32 	%f480, %f26, %f476;
	add.s32 	%r121, %r121, 2;
$L__BB0_30:
	and.b32  	%r82, %r36, 1;
	setp.eq.b32 	%p23, %r82, 1;
	not.pred 	%p24, %p23;
	@%p24 bra 	$L__BB0_35;
	setp.lt.s32 	%p25, %r121, %r37;
	@%p25 bra 	$L__BB0_33;
	ex2.approx.ftz.f32 	%f266, %f1;
	mul.f32 	%f479, %f266, %f2;
	bra.uni 	$L__BB0_34;
$L__BB0_33:
	add.s32 	%r83, %r121, %r2;
	mul.wide.s32 	%rd28, %r83, 4;
	add.s64 	%rd29, %rd2, %rd28;
	ld.global.f32 	%f267, [%rd29];
	fma.rn.f32 	%f268, %f267, 0f3BBB989D, 0f3F000000;
	cvt.sat.f32.f32 	%f269, %f268;
	mov.f32 	%f270, 0f4B400001;
	mov.f32 	%f271, 0f437C0000;
	fma.rm.f32 	%f272, %f269, %f271, %f270;
	add.f32 	%f273, %f272, 0fCB40007F;
	neg.f32 	%f274, %f273;
	fma.rn.f32 	%f275, %f267, 0f3FB8AA3B, %f274;
	fma.rn.f32 	%f276, %f267, 0f32A57060, %f275;
	mov.b32 	%r84, %f272;
	shl.b32 	%r85, %r84, 23;
	mov.b32 	%f277, %r85;
	ex2.approx.ftz.f32 	%f278, %f276;
	mul.f32 	%f479, %f278, %f277;
$L__BB0_34:
	add.f32 	%f480, %f480, %f479;
$L__BB0_35:
	setp.lt.s32 	%p26, %r37, 1;
	@%p26 bra 	$L__BB0_47;
	mul.lo.s32 	%r11, %r37, %r1;
	and.b32  	%r12, %r37, 7;
	setp.lt.u32 	%p27, %r37, 8;
	mov.b32 	%r128, 0;
	@%p27 bra 	$L__BB0_39;
	and.b32  	%r128, %r37, 2147483640;
	neg.s32 	%r127, %r128;
	add.s64 	%rd5, %rd2, 16;
	add.s64 	%rd6, %rd1, 16;
	mov.u32 	%r126, %r11;
$L__BB0_38:
	.pragma "nounroll";
	mul.wide.s32 	%rd30, %r126, 4;
	add.s64 	%rd31, %rd5, %rd30;
	add.s64 	%rd32, %rd6, %rd30;
	ld.global.f32 	%f279, [%rd31+-16];
	fma.rn.f32 	%f280, %f279, 0f3BBB989D, 0f3F000000;
	cvt.sat.f32.f32 	%f281, %f280;
	mov.f32 	%f282, 0f4B400001;
	mov.f32 	%f283, 0f437C0000;
	fma.rm.f32 	%f284, %f281, %f283, %f282;
	add.f32 	%f285, %f284, 0fCB40007F;
	neg.f32 	%f286, %f285;
	fma.rn.f32 	%f287, %f279, 0f3FB8AA3B, %f286;
	fma.rn.f32 	%f288, %f279, 0f32A57060, %f287;
	mov.b32 	%r87, %f284;
	shl.b32 	%r88, %r87, 23;
	mov.b32 	%f289, %r88;
	ex2.approx.ftz.f32 	%f290, %f288;
	mul.f32 	%f291, %f290, %f289;
	div.rn.f32 	%f292, %f291, %f480;
	st.global.f32 	[%rd32+-16], %f292;
	ld.global.f32 	%f293, [%rd31+-12];
	fma.rn.f32 	%f294, %f293, 0f3BBB989D, 0f3F000000;
	cvt.sat.f32.f32 	%f295, %f294;
	fma.rm.f32 	%f296, %f295, %f283, %f282;
	add.f32 	%f297, %f296, 0fCB40007F;
	neg.f32 	%f298, %f297;
	fma.rn.f32 	%f299, %f293, 0f3FB8AA3B, %f298;
	fma.rn.f32 	%f300, %f293, 0f32A57060, %f299;
	mov.b32 	%r89, %f296;
	shl.b32 	%r90, %r89, 23;
	mov.b32 	%f301, %r90;
	ex2.approx.ftz.f32 	%f302, %f300;
	mul.f32 	%f303, %f302, %f301;
	div.rn.f32 	%f304, %f303, %f480;
	st.global.f32 	[%rd32+-12], %f304;
	ld.global.f32 	%f305, [%rd31+-8];
	fma.rn.f32 	%f306, %f305, 0f3BBB989D, 0f3F000000;
	cvt.sat.f32.f32 	%f307, %f306;
	fma.rm.f32 	%f308, %f307, %f283, %f282;
	add.f32 	%f309, %f308, 0fCB40007F;
	neg.f32 	%f310, %f309;
	fma.rn.f32 	%f311, %f305, 0f3FB8AA3B, %f310;
	fma.rn.f32 	%f312, %f305, 0f32A57060, %f311;
	mov.b32 	%r91, %f308;
	shl.b32 	%r92, %r91, 23;
	mov.b32 	%f313, %r92;
	ex2.approx.ftz.f32 	%f314, %f312;
	mul.f32 	%f315, %f314, %f313;
	div.rn.f32 	%f316, %f315, %f480;
	st.global.f32 	[%rd32+-8], %f316;
	ld.global.f32 	%f317, [%rd31+-4];
	fma.rn.f32 	%f318, %f317, 0f3BBB989D, 0f3F000000;
	cvt.sat.f32.f32 	%f319, %f318;
	fma.rm.f32 	%f320, %f319, %f283, %f282;
	add.f32 	%f321, %f320, 0fCB40007F;
	neg.f32 	%f322, %f321;
	fma.rn.f32 	%f323, %f317, 0f3FB8AA3B, %f322;
	fma.rn.f32 	%f324, %f317, 0f32A57060, %f323;
	mov.b32 	%r93, %f320;
	shl.b32 	%r94, %r93, 23;
	mov.b32 	%f325, %r94;
	ex2.approx.ftz.f32 	%f326, %f324;
	mul.f32 	%f327, %f326, %f325;
	div.rn.f32 	%f328, %f327, %f480;
	st.global.f32 	[%rd32+-4], %f328;
	ld.global.f32 	%f329, [%rd31];
	fma.rn.f32 	%f330, %f329, 0f3BBB989D, 0f3F000000;
	cvt.sat.f32.f32 	%f331, %f330;
	fma.rm.f32 	%f332, %f331, %f283, %f282;
	add.f32 	%f333, %f332, 0fCB40007F;
	neg.f32 	%f334, %f333;
	fma.rn.f32 	%f335, %f329, 0f3FB8AA3B, %f334;
	fma.rn.f32 	%f336, %f329, 0f32A57060, %f335;
	mov.b32 	%r95, %f332;
	shl.b32 	%r96, %r95, 23;
	mov.b32 	%f337, %r96;
	ex2.approx.ftz.f32 	%f338, %f336;
	mul.f32 	%f339, %f338, %f337;
	div.rn.f32 	%f340, %f339, %f480;
	st.global.f32 	[%rd32], %f340;
	ld.global.f32 	%f341, [%rd31+4];
	fma.rn.f32 	%f342, %f341, 0f3BBB989D, 0f3F000000;
	cvt.sat.f32.f32 	%f343, %f342;
	fma.rm.f32 	%f344, %f343, %f283, %f282;
	add.f32 	%f345, %f344, 0fCB40007F;
	neg.f32 	%f346, %f345;
	fma.rn.f32 	%f347, %f341, 0f3FB8AA3B, %f346;
	fma.rn.f32 	%f348, %f341, 0f32A57060, %f347;
	mov.b32 	%r97, %f344;
	shl.b32 	%r98, %r97, 23;
	mov.b32 	%f349, %r98;
	ex2.approx.ftz.f32 	%f350, %f348;
	mul.f32 	%f351, %f350, %f349;
	div.rn.f32 	%f352, %f351, %f480;
	st.global.f32 	[%rd32+4], %f352;
	ld.global.f32 	%f353, [%rd31+8];
	fma.rn.f32 	%f354, %f353, 0f3BBB989D, 0f3F000000;
	cvt.sat.f32.f32 	%f355, %f354;
	fma.rm.f32 	%f356, %f355, %f283, %f282;
	add.f32 	%f357, %f356, 0fCB40007F;
	neg.f32 	%f358, %f357;
	fma.rn.f32 	%f359, %f353, 0f3FB8AA3B, %f358;
	fma.rn.f32 	%f360, %f353, 0f32A57060, %f359;
	mov.b32 	%r99, %f356;
	shl.b32 	%r100, %r99, 23;
	mov.b32 	%f361, %r100;
	ex2.approx.ftz.f32 	%f362, %f360;
	mul.f32 	%f363, %f362, %f361;
	div.rn.f32 	%f364, %f363, %f480;
	st.global.f32 	[%rd32+8], %f364;
	ld.global.f32 	%f365, [%rd31+12];
	fma.rn.f32 	%f366, %f365, 0f3BBB989D, 0f3F000000;
	cvt.sat.f32.f32 	%f367, %f366;
	fma.rm.f32 	%f368, %f367, %f283, %f282;
	add.f32 	%f369, %f368, 0fCB40007F;
	neg.f32 	%f370, %f369;
	fma.rn.f32 	%f371, %f365, 0f3FB8AA3B, %f370;
	fma.rn.f32 	%f372, %f365, 0f32A57060, %f371;
	mov.b32 	%r101, %f368;
	shl.b32 	%r102, %r101, 23;
	mov.b32 	%f373, %r102;
	ex2.approx.ftz.f32 	%f374, %f372;
	mul.f32 	%f375, %f374, %f373;
	div.rn.f32 	%f376, %f375, %f480;
	st.global.f32 	[%rd32+12], %f376;
	add.s32 	%r127, %r127, 8;
	add.s32 	%r126, %r126, 8;
	setp.ne.s32 	%p28, %r127, 0;
	@%p28 bra 	$L__BB0_38;
$L__BB0_39:
	setp.eq.s32 	%p29, %r12, 0;
	@%p29 bra 	$L__BB0_47;
	and.b32  	%r31, %r37, 3;
	setp.lt.u32 	%p30, %r12, 4;
	@%p30 bra 	$L__BB0_42;
	add.s32 	%r103, %r128, %r11;
	mul.wide.s32 	%rd33, %r103, 4;
	add.s64 	%rd34, %rd2, %rd33;
	ld.global.f32 	%f377, [%rd34];
	fma.rn.f32 	%f378, %f377, 0f3BBB989D, 0f3F000000;
	cvt.sat.f32.f32 	%f379, %f378;
	mov.f32 	%f380, 0f4B400001;
	mov.f32 	%f381, 0f437C0000;
	fma.rm.f32 	%f382, %f379, %f381, %f380;
	add.f32 	%f383, %f382, 0fCB40007F;
	neg.f32 	%f384, %f383;
	fma.rn.f32 	%f385, %f377, 0f3FB8AA3B, %f384;
	fma.rn.f32 	%f386, %f377, 0f32A57060, %f385;
	mov.b32 	%r104, %f382;
	shl.b32 	%r105, %r104, 23;
	mov.b32 	%f387, %r105;
	ex2.approx.ftz.f32 	%f388, %f386;
	mul.f32 	%f389, %f388, %f387;
	div.rn.f32 	%f390, %f389, %f480;
	add.s64 	%rd35, %rd1, %rd33;
	st.global.f32 	[%rd35], %f390;
	ld.global.f32 	%f391, [%rd34+4];
	fma.rn.f32 	%f392, %f391, 0f3BBB989D, 0f3F000000;
	cvt.sat.f32.f32 	%f393, %f392;
	fma.rm.f32 	%f394, %f393, %f381, %f380;
	add.f32 	%f395, %f394, 0fCB40007F;
	neg.f32 	%f396, %f395;
	fma.rn.f32 	%f397, %f391, 0f3FB8AA3B, %f396;
	fma.rn.f32 	%f398, %f391, 0f32A57060, %f397;
	mov.b32 	%r106, %f394;
	shl.b32 	%r107, %r106, 23;
	mov.b32 	%f399, %r107;
	ex2.approx.ftz.f32 	%f400, %f398;
	mul.f32 	%f401, %f400, %f399;
	div.rn.f32 	%f402, %f401, %f480;
	st.global.f32 	[%rd35+4], %f402;
	ld.global.f32 	%f403, [%rd34+8];
	fma.rn.f32 	%f404, %f403, 0f3BBB989D, 0f3F000000;
	cvt.sat.f32.f32 	%f405, %f404;
	fma.rm.f32 	%f406, %f405, %f381, %f380;
	add.f32 	%f407, %f406, 0fCB40007F;
	neg.f32 	%f408, %f407;
	fma.rn.f32 	%f409, %f403, 0f3FB8AA3B, %f408;
	fma.rn.f32 	%f410, %f403, 0f32A57060, %f409;
	mov.b32 	%r108, %f406;
	shl.b32 	%r109, %r108, 23;
	mov.b32 	%f411, %r109;
	ex2.approx.ftz.f32 	%f412, %f410;
	mul.f32 	%f413, %f412, %f411;
	div.rn.f32 	%f414, %f413, %f480;
	st.global.f32 	[%rd35+8], %f414;
	ld.global.f32 	%f415, [%rd34+12];
	fma.rn.f32 	%f416, %f415, 0f3BBB989D, 0f3F000000;
	cvt.sat.f32.f32 	%f417, %f416;
	fma.rm.f32 	%f418, %f417, %f381, %f380;
	add.f32 	%f419, %f418, 0fCB40007F;
	neg.f32 	%f420, %f419;
	fma.rn.f32 	%f421, %f415, 0f3FB8AA3B, %f420;
	fma.rn.f32 	%f422, %f415, 0f32A57060, %f421;
	mov.b32 	%r110, %f418;
	shl.b32 	%r111, %r110, 23;
	mov.b32 	%f423, %r111;
	ex2.approx.ftz.f32 	%f424, %f422;
	mul.f32 	%f425, %f424, %f423;
	div.rn.f32 	%f426, %f425, %f480;
	st.global.f32 	[%rd35+12], %f426;
	add.s32 	%r128, %r128, 4;
$L__BB0_42:
	setp.eq.s32 	%p31, %r31, 0;
	@%p31 bra 	$L__BB0_47;
	setp.eq.s32 	%p32, %r31, 1;
	@%p32 bra 	$L__BB0_45;
	add.s32 	%r112, %r128, %r11;
	mul.wide.s32 	%rd36, %r112, 4;
	add.s64 	%rd37, %rd2, %rd36;
	ld.global.f32 	%f427, [%rd37];
	fma.rn.f32 	%f428, %f427, 0f3BBB989D, 0f3F000000;
	cvt.sat.f32.f32 	%f429, %f428;
	mov.f32 	%f430, 0f4B400001;
	mov.f32 	%f431, 0f437C0000;
	fma.rm.f32 	%f432, %f429, %f431, %f430;
	add.f32 	%f433, %f432, 0fCB40007F;
	neg.f32 	%f434, %f433;
	fma.rn.f32 	%f435, %f427, 0f3FB8AA3B, %f434;
	fma.rn.f32 	%f436, %f427, 0f32A57060, %f435;
	mov.b32 	%r113, %f432;
	shl.b32 	%r114, %r113, 23;
	mov.b32 	%f437, %r114;
	ex2.approx.ftz.f32 	%f438, %f436;
	mul.f32 	%f439, %f438, %f437;
	div.rn.f32 	%f440, %f439, %f480;
	add.s64 	%rd38, %rd1, %rd36;
	st.global.f32 	[%rd38], %f440;
	ld.global.f32 	%f441, [%rd37+4];
	fma.rn.f32 	%f442, %f441, 0f3BBB989D, 0f3F000000;
	cvt.sat.f32.f32 	%f443, %f442;
	fma.rm.f32 	%f444, %f443, %f431, %f430;
	add.f32 	%f445, %f444, 0fCB40007F;
	neg.f32 	%f446, %f445;
	fma.rn.f32 	%f447, %f441, 0f3FB8AA3B, %f446;
	fma.rn.f32 	%f448, %f441, 0f32A57060, %f447;
	mov.b32 	%r115, %f444;
	shl.b32 	%r116, %r115, 23;
	mov.b32 	%f449, %r116;
	ex2.approx.ftz.f32 	%f450, %f448;
	mul.f32 	%f451, %f450, %f449;
	div.rn.f32 	%f452, %f451, %f480;
	st.global.f32 	[%rd38+4], %f452;
	add.s32 	%r128, %r128, 2;
$L__BB0_45:
	and.b32  	%r117, %r37, 1;
	setp.eq.b32 	%p33, %r117, 1;
	not.pred 	%p34, %p33;
	@%p34 bra 	$L__BB0_47;
	add.s32 	%r118, %r128, %r11;
	mul.wide.s32 	%rd39, %r118, 4;
	add.s64 	%rd40, %rd2, %rd39;
	ld.global.f32 	%f453, [%rd40];
	fma.rn.f32 	%f454, %f453, 0f3BBB989D, 0f3F000000;
	cvt.sat.f32.f32 	%f455, %f454;
	mov.f32 	%f456, 0f4B400001;
	mov.f32 	%f457, 0f437C0000;
	fma.rm.f32 	%f458, %f455, %f457, %f456;
	add.f32 	%f459, %f458, 0fCB40007F;
	neg.f32 	%f460, %f459;
	fma.rn.f32 	%f461, %f453, 0f3FB8AA3B, %f460;
	fma.rn.f32 	%f462, %f453, 0f32A57060, %f461;
	mov.b32 	%r119, %f458;
	shl.b32 	%r120, %r119, 23;
	mov.b32 	%f463, %r120;
	ex2.approx.ftz.f32 	%f464, %f462;
	mul.f32 	%f465, %f464, %f463;
	div.rn.f32 	%f466, %f465, %f480;
	add.s64 	%rd41, %rd1, %rd39;
	st.global.f32 	[%rd41], %f466;
$L__BB0_47:
	ret;
$L__BB0_48:
	ex2.approx.ftz.f32 	%f82, %f1;
	mul.f32 	%f482, %f82, %f2;
$L__BB0_49:
	add.f32 	%f42, %f480, %f482;
	add.s32 	%r17, %r125, 1;
	setp.lt.s32 	%p5, %r17, %r37;
	@%p5 bra 	$L__BB0_51;
	ex2.approx.ftz.f32 	%f95, %f1;
	mul.f32 	%f483, %f95, %f2;
	bra.uni 	$L__BB0_52;
$L__BB0_51:
	ld.global.f32 	%f96, [%rd42+-12];
	fma.rn.f32 	%f97, %f96, 0f3BBB989D, 0f3F000000;
	cvt.sat.f32.f32 	%f98, %f97;
	mov.f32 	%f99, 0f4B400001;
	mov.f32 	%f100, 0f437C0000;
	fma.rm.f32 	%f101, %f98, %f100, %f99;
	add.f32 	%f102, %f101, 0fCB40007F;
	neg.f32 	%f103, %f102;
	fma.rn.f32 	%f104, %f96, 0f3FB8AA3B, %f103;
	fma.rn.f32 	%f105, %f96, 0f32A57060, %f104;
	mov.b32 	%r50, %f101;
	shl.b32 	%r51, %r50, 23;
	mov.b32 	%f106, %r51;
	ex2.approx.ftz.f32 	%f107, %f105;
	mul.f32 	%f483, %f107, %f106;
$L__BB0_52:
	add.f32 	%f46, %f42, %f483;
	add.s32 	%r18, %r17, 1;
	setp.lt.s32 	%p6, %r18, %r37;
	@%p6 bra 	$L__BB0_54;
	ex2.approx.ftz.f32 	%f108, %f1;
	mul.f32 	%f484, %f108, %f2;
	bra.uni 	$L__BB0_55;
$L__BB0_54:
	ld.global.f32 	%f109, [%rd42+-8];
	fma.rn.f32 	%f110, %f109, 0f3BBB989D, 0f3F000000;
	cvt.sat.f32.f32 	%f111, %f110;
	mov.f32 	%f112, 0f4B400001;
	mov.f32 	%f113, 0f437C0000;
	fma.rm.f32 	%f114, %f111, %f113, %f112;
	add.f32 	%f115, %f114, 0fCB40007F;
	neg.f32 	%f116, %f115;
	fma.rn.f32 	%f117, %f109, 0f3FB8AA3B, %f116;
	fma.rn.f32 	%f118, %f109, 0f32A57060, %f117;
	mov.b32 	%r52, %f114;
	shl.b32 	%r53, %r52, 23;
	mov.b32 	%f119, %r53;
	ex2.approx.ftz.f32 	%f120, %f118;
	mul.f32 	%f484, %f120, %f119;
$L__BB0_55:
	add.f32 	%f50, %f46, %f484;
	add.s32 	%r19, %r18, 1;
	setp.lt.s32 	%p7, %r19, %r37;
	@%p7 bra 	$L__BB0_57;
	ex2.approx.ftz.f32 	%f121, %f1;
	mul.f32 	%f485, %f121, %f2;
	bra.uni 	$L__BB0_58;
$L__BB0_57:
	ld.global.f32 	%f122, [%rd42+-4];
	fma.rn.f32 	%f123, %f122, 0f3BBB989D, 0f3F000000;
	cvt.sat.f32.f32 	%f124, %f123;
	mov.f32 	%f125, 0f4B400001;
	mov.f32 	%f126, 0f437C0000;
	fma.rm.f32 	%f127, %f124, %f126, %f125;
	add.f32 	%f128, %f127, 0fCB40007F;
	neg.f32 	%f129, %f128;
	fma.rn.f32 	%f130, %f122, 0f3FB8AA3B, %f129;
	fma.rn.f32 	%f131, %f122, 0f32A57060, %f130;
	mov.b32 	%r54, %f127;
	shl.b32 	%r55, %r54, 23;
	mov.b32 	%f132, %r55;
	ex2.approx.ftz.f32 	%f133, %f131;
	mul.f32 	%f485, %f133, %f132;
$L__BB0_58:
	add.f32 	%f54, %f50, %f485;
	add.s32 	%r20, %r19, 1;
	setp.lt.s32 	%p8, %r20, %r37;
	@%p8 bra 	$L__BB0_60;
	ex2.approx.ftz.f32 	%f134, %f1;
	mul.f32 	%f486, %f134, %f2;
	bra.uni 	$L__BB0_61;
$L__BB0_60:
	ld.global.f32 	%f135, [%rd42];
	fma.rn.f32 	%f136, %f135, 0f3BBB989D, 0f3F000000;
	cvt.sat.f32.f32 	%f137, %f136;
	mov.f32 	%f138, 0f4B400001;
	mov.f32 	%f139, 0f437C0000;
	fma.rm.f32 	%f140, %f137, %f139, %f138;
	add.f32 	%f141, %f140, 0fCB40007F;
	neg.f32 	%f142, %f141;
	fma.rn.f32 	%f143, %f135, 0f3FB8AA3B, %f142;
	fma.rn.f32 	%f144, %f135, 0f32A57060, %f143;
	mov.b32 	%r56, %f140;
	shl.b32 	%r57, %r56, 23;
	mov.b32 	%f145, %r57;
	ex2.approx.ftz.f32 	%f146, %f144;
	mul.f32 	%f486, %f146, %f145;
$L__BB0_61:
	add.f32 	%f58, %f54, %f486;
	add.s32 	%r21, %r20, 1;
	setp.lt.s32 	%p9, %r21, %r37;
	@%p9 bra 	$L__BB0_63;
	ex2.approx.ftz.f32 	%f147, %f1;
	mul.f32 	%f487, %f147, %f2;
	bra.uni 	$L__BB0_64;
$L__BB0_63:
	ld.global.f32 	%f148, [%rd42+4];
	fma.rn.f32 	%f149, %f148, 0f3BBB989D, 0f3F000000;
	cvt.sat.f32.f32 	%f150, %f149;
	mov.f32 	%f151, 0f4B400001;
	mov.f32 	%f152, 0f437C0000;
	fma.rm.f32 	%f153, %f150, %f152, %f151;
	add.f32 	%f154, %f153, 0fCB40007F;
	neg.f32 	%f155, %f154;
	fma.rn.f32 	%f156, %f148, 0f3FB8AA3B, %f155;
	fma.rn.f32 	%f157, %f148, 0f32A57060, %f156;
	mov.b32 	%r58, %f153;
	shl.b32 	%r59, %r58, 23;
	mov.b32 	%f158, %r59;
	ex2.approx.ftz.f32 	%f159, %f157;
	mul.f32 	%f487, %f159, %f158;
$L__BB0_64:
	add.f32 	%f62, %f58, %f487;
	add.s32 	%r22, %r21, 1;
	setp.lt.s32 	%p10, %r22, %r37;
	@%p10 bra 	$L__BB0_66;
	ex2.approx.ftz.f32 	%f160, %f1;
	mul.f32 	%f488, %f160, %f2;
	bra.uni 	$L__BB0_67;
$L__BB0_66:
	ld.global.f32 	%f161, [%rd42+8];
	fma.rn.f32 	%f162, %f161, 0f3BBB989D, 0f3F000000;
	cvt.sat.f32.f32 	%f163, %f162;
	mov.f32 	%f164, 0f4B400001;
	mov.f32 	%f165, 0f437C0000;
	fma.rm.f32 	%f166, %f163, %f165, %f164;
	add.f32 	%f167, %f166, 0fCB40007F;
	neg.f32 	%f168, %f167;
	fma.rn.f32 	%f169, %f161, 0f3FB8AA3B, %f168;
	fma.rn.f32 	%f170, %f161, 0f32A57060, %f169;
	mov.b32 	%r60, %f166;
	shl.b32 	%r61, %r60, 23;
	mov.b32 	%f171, %r61;
	ex2.approx.ftz.f32 	%f172, %f170;
	mul.f32 	%f488, %f172, %f171;
$L__BB0_67:
	add.f32 	%f66, %f62, %f488;
	add.s32 	%r23, %r22, 1;
	setp.lt.s32 	%p11, %r23, %r37;
	@%p11 bra 	$L__BB0_69;
	ex2.approx.ftz.f32 	%f173, %f1;
	mul.f32 	%f489, %f173, %f2;
	bra.uni 	$L__BB0_70;
$L__BB0_69:
	ld.global.f32 	%f174, [%rd42+12];
	fma.rn.f32 	%f175, %f174, 0f3BBB989D, 0f3F000000;
	cvt.sat.f32.f32 	%f176, %f175;
	mov.f32 	%f177, 0f4B400001;
	mov.f32 	%f178, 0f437C0000;
	fma.rm.f32 	%f179, %f176, %f178, %f177;
	add.f32 	%f180, %f179, 0fCB40007F;
	neg.f32 	%f181, %f180;
	fma.rn.f32 	%f182, %f174, 0f3FB8AA3B, %f181;
	fma.rn.f32 	%f183, %f174, 0f32A57060, %f182;
	mov.b32 	%r62, %f179;
	shl.b32 	%r63, %r62, 23;
	mov.b32 	%f184, %r63;
	ex2.approx.ftz.f32 	%f185, %f183;
	mul.f32 	%f489, %f185, %f184;
$L__BB0_70:
	add.f32 	%f480, %f66, %f489;
	add.s32 	%r124, %r124, 8;
	add.s64 	%rd42, %rd42, 32;
	add.s32 	%r125, %r23, 1;
	setp.eq.s32 	%p12, %r125, %r121;
	@%p12 bra 	$L__BB0_6;
	bra.uni 	$L__BB0_4;

}


// ===== COMPILED SASS (sm_100) =====

	.target	sm_100

	.elftype	@"ET_EXEC"


//--------------------- .note.nv.tkinfo           --------------------------
	.section	.note.nv.tkinfo,"",@"SHT_NOTE"
	.sectionflags	@"SHF_NOTE_NV_TKINFO"
	.tkinfo
        /*0018*/ 	.word	0x00000002
        /*0030*/ 	.string	""
        /*0030*/ 	.string	"ptxas"
        /*0030*/ 	.string	"Cuda compilation tools, release 13.0, V13.0.88"
        /*0030*/ 	.string	"Build cuda_13.0.r13.0/compiler.36424714_0"
        /*0030*/ 	.string	"-arch sm_100 -m 64 "



//--------------------- .note.nv.cuinfo           --------------------------
	.section	.note.nv.cuinfo,"",@"SHT_NOTE"
	.sectionflags	@"SHF_NOTE_NV_CUINFO"
        /*0018*/ 	.short	0x0002
        /*001a*/ 	.short	0x0064
        /*001c*/ 	.short	0x0082
	.zero		2


//--------------------- .nv.info                  --------------------------
	.section	.nv.info,"",@"SHT_CUDA_INFO"
	.align	4


	//----- nvinfo : EIATTR_REGCOUNT
	.align		4
        /*0000*/ 	.byte	0x04, 0x2f
        /*0002*/ 	.short	(.L_1 - .L_0)
	.align		4
.L_0:
        /*0004*/ 	.word	index@(_Z14softmax_kernelPfS_iiii)
        /*0008*/ 	.word	0x0000001e


	//----- nvinfo : EIATTR_FRAME_SIZE
	.align		4
.L_1:
        /*000c*/ 	.byte	0x04, 0x11
        /*000e*/ 	.short	(.L_3 - .L_2)
	.align		4
.L_2:
        /*0010*/ 	.word	index@($__internal_0_$__cuda_sm3x_div_rn_noftz_f32_slowpath)
        /*0014*/ 	.word	0x00000000


	//----- nvinfo : EIATTR_FRAME_SIZE
	.align		4
.L_3:
        /*0018*/ 	.byte	0x04, 0x11
        /*001a*/ 	.short	(.L_5 - .L_4)
	.align		4
.L_4:
        /*001c*/ 	.word	index@(_Z14softmax_kernelPfS_iiii)
        /*0020*/ 	.word	0x00000000


	//----- nvinfo : EIATTR_MIN_STACK_SIZE
	.align		4
.L_5:
        /*0024*/ 	.byte	0x04, 0x12
        /*0026*/ 	.short	(.L_7 - .L_6)
	.align		4
.L_6:
        /*0028*/ 	.word	index@(_Z14softmax_kernelPfS_iiii)
        /*002c*/ 	.word	0x00000000
.L_7:


//--------------------- .nv.compat                --------------------------
	.section	.nv.compat,"",@"SHT_CUDA_COMPAT_INFO"
	.align	4
        /*0000*/ 	.byte	0x02, 0x09, 0x00, 0x00, 0x02, 0x02, 0x01, 0x00, 0x02, 0x05, 0x05, 0x00, 0x03, 0x07, 0x01, 0x01
        /*0010*/ 	.byte	0x02, 0x03, 0x00, 0x00, 0x02, 0x06, 0x01, 0x00, 0x04, 0x0b, 0x08, 0x00, 0x01, 0x00, 0x00, 0x00
        /*0020*/ 	.byte	0x00, 0x00, 0x00, 0x00


//--------------------- .nv.info._Z14softmax_kernelPfS_iiii --------------------------
	.section	.nv.info._Z14softmax_kernelPfS_iiii,"",@"SHT_CUDA_INFO"
	.sectionflags	@""
	.align	4


	//----- nvinfo : EIATTR_CUDA_API_VERSION
	.align		4
        /*0000*/ 	.byte	0x04, 0x37
        /*0002*/ 	.short	(.L_9 - .L_8)
.L_8:
        /*0004*/ 	.word	0x00000082


	//----- nvinfo : EIATTR_KPARAM_INFO
	.align		4
.L_9:
        /*0008*/ 	.byte	0x04, 0x17
        /*000a*/ 	.short	(.L_11 - .L_10)
.L_10:
        /*000c*/ 	.word	0x00000000
        /*0010*/ 	.short	0x0005
        /*0012*/ 	.short	0x001c
        /*0014*/ 	.byte	0x00, 0xf0, 0x11, 0x00


	//----- nvinfo : EIATTR_KPARAM_INFO
	.align		4
.L_11:
        /*0018*/ 	.byte	0x04, 0x17
        /*001a*/ 	.short	(.L_13 - .L_12)
.L_12:
        /*001c*/ 	.word	0x00000000
        /*0020*/ 	.short	0x0004
        /*0022*/ 	.short	0x0018
        /*0024*/ 	.byte	0x00, 0xf0, 0x11, 0x00


	//----- nvinfo : EIATTR_KPARAM_INFO
	.align		4
.L_13:
        /*0028*/ 	.byte	0x04, 0x17
        /*002a*/ 	.short	(.L_15 - .L_14)
.L_14:
        /*002c*/ 	.word	0x00000000
        /*0030*/ 	.short	0x0003
        /*0032*/ 	.short	0x0014
        /*0034*/ 	.byte	0x00, 0xf0, 0x11, 0x00


	//----- nvinfo : EIATTR_KPARAM_INFO
	.align		4
.L_15:
        /*0038*/ 	.byte	0x04, 0x17
        /*003a*/ 	.short	(.L_17 - .L_16)
.L_16:
        /*003c*/ 	.word	0x00000000
        /*0040*/ 	.short	0x0002
        /*0042*/ 	.short	0x0010
        /*0044*/ 	.byte	0x00, 0xf0, 0x11, 0x00


	//----- nvinfo : EIATTR_KPARAM_INFO
	.align		4
.L_17:
        /*0048*/ 	.byte	0x04, 0x17
        /*004a*/ 	.short	(.L_19 - .L_18)
.L_18:
        /*004c*/ 	.word	0x00000000
        /*0050*/ 	.short	0x0001
        /*0052*/ 	.short	0x0008
        /*0054*/ 	.byte	0x00, 0xf5, 0x21, 0x00


	//----- nvinfo : EIATTR_KPARAM_INFO
	.align		4
.L_19:
        /*0058*/ 	.byte	0x04, 0x17
        /*005a*/ 	.short	(.L_21 - .L_20)
.L_20:
        /*005c*/ 	.word	0x00000000
        /*0060*/ 	.short	0x0000
        /*0062*/ 	.short	0x0000
        /*0064*/ 	.byte	0x00, 0xf5, 0x21, 0x00


	//----- nvinfo : EIATTR_SPARSE_MMA_MASK
	.align		4
.L_21:
        /*0068*/ 	.byte	0x03, 0x50
        /*006a*/ 	.short	0x0000


	//----- nvinfo : EIATTR_MAXREG_COUNT
	.align		4
        /*006c*/ 	.byte	0x03, 0x1b
        /*006e*/ 	.short	0x00ff


	//----- nvinfo : EIATTR_MERCURY_ISA_VERSION
	.align		4
        /*0070*/ 	.byte	0x03, 0x5f
        /*0072*/ 	.short	0x0101


	//----- nvinfo : EIATTR_VRC_CTA_INIT_COUNT
	.align		4
        /*0074*/ 	.byte	0x02, 0x4a
	.zero		1
	.zero		1


	//----- nvinfo : EIATTR_EXIT_INSTR_OFFSETS
	.align		4
        /*0078*/ 	.byte	0x04, 0x1c
        /*007a*/ 	.short	(.L_23 - .L_22)


	//   ....[0]....
.L_22:
        /*007c*/ 	.word	0x00000090


	//   ....[1]....
        /*0080*/ 	.word	0x00001410


	//   ....[2]....
        /*0084*/ 	.word	0x00002220


	//   ....[3]....
        /*0088*/ 	.word	0x00002960


	//   ....[4]....
        /*008c*/ 	.word	0x00002d60


	//   ....[5]....
        /*0090*/ 	.word	0x00002f60


	//----- nvinfo : EIATTR_CRS_STACK_SIZE
	.align		4
.L_23:
        /*0094*/ 	.byte	0x04, 0x1e
        /*0096*/ 	.short	(.L_25 - .L_24)
.L_24:
        /*0098*/ 	.word	0x00000000


	//----- nvinfo : EIATTR_CBANK_PARAM_SIZE
	.align		4
.L_25:
        /*009c*/ 	.byte	0x03, 0x19
        /*009e*/ 	.short	0x0020


	//----- nvinfo : EIATTR_PARAM_CBANK
	.align		4
        /*00a0*/ 	.byte	0x04, 0x0a
        /*00a2*/ 	.short	(.L_27 - .L_26)
	.align		4
.L_26:
        /*00a4*/ 	.word	index@(.nv.constant0._Z14softmax_kernelPfS_iiii)
        /*00a8*/ 	.short	0x0380
        /*00aa*/ 	.short	0x0020


	//----- nvinfo : EIATTR_SW_WAR
	.align		4
.L_27:
        /*00ac*/ 	.byte	0x04, 0x36
        /*00ae*/ 	.short	(.L_29 - .L_28)
.L_28:
        /*00b0*/ 	.word	0x00000008
.L_29:


//--------------------- .nv.callgraph             --------------------------
	.section	.nv.callgraph,"",@"SHT_CUDA_CALLGRAPH"
	.align	4
	.sectionentsize	8
	.align		4
        /*0000*/ 	.word	0x00000000
	.align		4
        /*0004*/ 	.word	0xffffffff
	.align		4
        /*0008*/ 	.word	0x00000000
	.align		4
        /*000c*/ 	.word	0xfffffffe
	.align		4
        /*0010*/ 	.word	0x00000000
	.align		4
        /*0014*/ 	.word	0xfffffffd
	.align		4
        /*0018*/ 	.word	0x00000000
	.align		4
        /*001c*/ 	.word	0xfffffffc


//--------------------- .text._Z14softmax_kernelPfS_iiii --------------------------
	.section	.text._Z14softmax_kernelPfS_iiii,"ax",@progbits
	.align	128
        .global         _Z14softmax_kernelPfS_iiii
        .type           _Z14softmax_kernelPfS_iiii,@function
        .size           _Z14softmax_kernelPfS_iiii,(.L_x_52 - _Z14softmax_kernelPfS_iiii)
        .other          _Z14softmax_kernelPfS_iiii,@"STO_CUDA_ENTRY STV_DEFAULT"
_Z14softmax_kernelPfS_iiii:
.text._Z14softmax_kernelPfS_iiii:
[----:B------:R-:W-:Y:S01]  /*0000*/  LDC R1, c[0x0][0x37c] ;  /* 0x0000df00ff017b82 */ /* 0x000fe20000000800 */
[----:B------:R-:W0:Y:S07]  /*0010*/  S2R R0, SR_TID.X ;  /* 0x0000000000007919 */ /* 0x000e2e0000002100 */
[----:B------:R-:W0:Y:S01]  /*0020*/  S2UR UR6, SR_CTAID.X ;  /* 0x00000000000679c3 */ /* 0x000e220000002500 */
[----:B------:R-:W1:Y:S01]  /*0030*/  LDCU UR4, c[0x0][0x39c] ;  /* 0x00007380ff0477ac */ /* 0x000e620008000800 */
[----:B------:R-:W1:Y:S06]  /*0040*/  LDCU UR5, c[0x0][0x390] ;  /* 0x00007200ff0577ac */ /* 0x000e6c0008000800 */
[----:B------:R-:W0:Y:S01]  /*0050*/  LDC R9, c[0x0][0x360] ;  /* 0x0000d800ff097b82 */ /* 0x000e220000000800 */
[----:B-1----:R-:W-:Y:S01]  /*0060*/  UIMAD UR4, UR4, UR5, URZ ;  /* 0x00000005040472a4 */ /* 0x002fe2000f8e02ff */
[----:B0-----:R-:W-:-:S05]  /*0070*/  IMAD R9, R9, UR6, R0 ;  /* 0x0000000609097c24 */ /* 0x001fca000f8e0200 */
[----:B------:R-:W-:-:S13]  /*0080*/  ISETP.GE.AND P0, PT, R9, UR4, PT ;  /* 0x0000000409007c0c */ /* 0x000fda000bf06270 */
[----:B------:R-:W-:Y:S05]  /*0090*/  @P0 EXIT ;  /* 0x000000000000094d */ /* 0x000fea0003800000 */
[----:B------:R-:W0:Y:S01]  /*00a0*/  LDCU UR4, c[0x0][0x394] ;  /* 0x00007280ff0477ac */ /* 0x000e220008000800 */
[----:B------:R-:W-:Y:S01]  /*00b0*/  HFMA2 R3, -RZ, RZ, 0, 0 ;  /* 0x00000000ff037431 */ /* 0x000fe200000001ff */
[----:B------:R-:W1:Y:S01]  /*00c0*/  LDCU.64 UR8, c[0x0][0x358] ;  /* 0x00006b00ff0877ac */ /* 0x000e620008000a00 */
[----:B0-----:R-:W-:-:S09]  /*00d0*/  UISETP.GE.AND UP0, UPT, UR4, 0x1, UPT ;  /* 0x000000010400788c */ /* 0x001fd2000bf06270 */
[----:B-1----:R-:W-:Y:S05]  /*00e0*/  BRA.U !UP0, `(.L_x_0) ;  /* 0x0000001108c07547 */ /* 0x002fea000b800000 */
[----:B------:R-:W0:Y:S01]  /*00f0*/  LDCU UR5, c[0x0][0x398] ;  /* 0x00007300ff0577ac */ /* 0x000e220008000800 */
[----:B------:R-:W-:Y:S02]  /*0100*/  MOV R6, 0x3f000000 ;  /* 0x3f00000000067802 */ /* 0x000fe40000000f00 */
[----:B------:R-:W-:Y:S01]  /*0110*/  MOV R3, 0x437c0000 ;  /* 0x437c000000037802 */ /* 0x000fe20000000f00 */
[----:B------:R-:W-:Y:S01]  /*0120*/  UISETP.GE.U32.AND UP0, UPT, UR4, 0x8, UPT ;  /* 0x000000080400788c */ /* 0x000fe2000bf06070 */
[----:B------:R-:W-:Y:S01]  /*0130*/  MOV R7, RZ ;  /* 0x000000ff00077202 */ /* 0x000fe20000000f00 */
[----:B------:R-:W-:Y:S02]  /*0140*/  ULOP3.LUT UR6, UR4, 0x7, URZ, 0xc0, !UPT ;  /* 0x0000000704067892 */ /* 0x000fe4000f8ec0ff */
[----:B------:R-:W-:Y:S01]  /*0150*/  FFMA.RM R6, R6, R3, 12582913 ;  /* 0x4b40000106067423 */ /* 0x000fe20000004003 */
[----:B------:R-:W-:Y:S01]  /*0160*/  MOV R3, RZ ;  /* 0x000000ff00037202 */ /* 0x000fe20000000f00 */
[----:B------:R-:W-:-:S02]  /*0170*/  UISETP.NE.AND UP1, UPT, UR6, URZ, UPT ;  /* 0x000000ff0600728c */ /* 0x000fc4000bf25270 */
[C---:B------:R-:W-:Y:S01]  /*0180*/  FADD R0, R6.reuse, -12583039 ;  /* 0xcb40007f06007421 */ /* 0x040fe20000000000 */
[----:B------:R-:W-:-:S03]  /*0190*/  SHF.L.U32 R6, R6, 0x17, RZ ;  /* 0x0000001706067819 */ /* 0x000fc600000006ff */
[----:B------:R-:W-:Y:S01]  /*01a0*/  FADD R0, RZ, -R0 ;  /* 0x80000000ff007221 */ /* 0x000fe20000000000 */
[----:B0-----:R-:W-:-:S03]  /*01b0*/  IMAD R2, R9, UR5, RZ ;  /* 0x0000000509027c24 */ /* 0x001fc6000f8e02ff */
[----:B------:R-:W-:Y:S01]  /*01c0*/  FADD R0, RZ, R0 ;  /* 0x00000000ff007221 */ /* 0x000fe20000000000 */
[----:B------:R-:W-:Y:S06]  /*01d0*/  BRA.U !UP0, `(.L_x_1) ;  /* 0x0000000908447547 */ /* 0x000fec000b800000 */
[----:B------:R-:W0:Y:S01]  /*01e0*/  LDC.64 R4, c[0x0][0x388] ;  /* 0x0000e200ff047b82 */ /* 0x000e220000000a00 */
[----:B------:R-:W-:Y:S01]  /*01f0*/  ULOP3.LUT UR4, UR4, 0x7ffffff8, URZ, 0xc0, !UPT ;  /* 0x7ffffff804047892 */ /* 0x000fe2000f8ec0ff */
[----:B------:R-:W-:Y:S01]  /*0200*/  HFMA2 R10, -RZ, RZ, 0, 0 ;  /* 0x00000000ff0a7431 */ /* 0x000fe200000001ff */
[----:B------:R-:W-:Y:S01]  /*0210*/  MOV R3, RZ ;  /* 0x000000ff00037202 */ /* 0x000fe20000000f00 */
[----:B------:R-:W1:Y:S01]  /*0220*/  LDCU UR5, c[0x0][0x398] ;  /* 0x00007300ff0577ac */ /* 0x000e620008000800 */
[----:B------:R-:W-:Y:S02]  /*0230*/  MOV R8, R2 ;  /* 0x0000000200087202 */ /* 0x000fe40000000f00 */
[----:B------:R-:W-:Y:S01]  /*0240*/  MOV R7, UR4 ;  /* 0x0000000400077c02 */ /* 0x000fe20008000f00 */
[----:B0-----:R-:W-:-:S03]  /*0250*/  IMAD.WIDE R4, R2, 0x4, R4 ;  /* 0x0000000402047825 */ /* 0x001fc600078e0204 */
[----:B------:R-:W-:-:S04]  /*0260*/  IADD3 R4, P0, PT, R4, 0x10, RZ ;  /* 0x0000001004047810 */ /* 0x000fc80007f1e0ff */
[----:B-1----:R-:W-:-:S09]  /*0270*/  IADD3.X R5, PT, PT, RZ, R5, RZ, P0, !PT ;  /* 0x00000005ff057210 */ /* 0x002fd200007fe4ff */
.L_x_2:
[----:B------:R-:W-:-:S04]  /*0280*/  IADD3 R11, PT, PT, R10, 0x1, RZ ;  /* 0x000000010a0b7810 */ /* 0x000fc80007ffe0ff */
[----:B------:R-:W-:-:S13]  /*0290*/  ISETP.GE.AND P6, PT, R11, UR5, PT ;  /* 0x000000050b007c0c */ /* 0x000fda000bfc6270 */
[----:B------:R-:W2:Y:S01]  /*02a0*/  @!P6 LDG.E R11, desc[UR8][R4.64+-0xc] ;  /* 0xfffff408040be981 */ /* 0x000ea2000c1e1900 */
[C---:B------:R-:W-:Y:S02]  /*02b0*/  IADD3 R12, PT, PT, R10.reuse, 0x2, RZ ;  /* 0x000000020a0c7810 */ /* 0x040fe40007ffe0ff */
[----:B------:R-:W-:Y:S02]  /*02c0*/  ISETP.GE.AND P1, PT, R10, UR5, PT ;  /* 0x000000050a007c0c */ /* 0x000fe4000bf26270 */
[----:B------:R-:W-:Y:S02]  /*02d0*/  ISETP.GE.AND P0, PT, R12, UR5, PT ;  /* 0x000000050c007c0c */ /* 0x000fe4000bf06270 */
[----:B------:R-:W-:-:S04]  /*02e0*/  IADD3 R12, PT, PT, R10, 0x3, RZ ;  /* 0x000000030a0c7810 */ /* 0x000fc80007ffe0ff */
[----:B------:R-:W-:-:S05]  /*02f0*/  ISETP.GE.AND P2, PT, R12, UR5, PT ;  /* 0x000000050c007c0c */ /* 0x000fca000bf46270 */
[----:B------:R-:W0:Y:S02]  /*0300*/  @!P1 LDC.64 R20, c[0x0][0x388] ;  /* 0x0000e200ff149b82 */ /* 0x000e240000000a00 */
[----:B------:R-:W3:Y:S06]  /*0310*/  @!P0 LDG.E R17, desc[UR8][R4.64+-0x8] ;  /* 0xfffff80804118981 */ /* 0x000eec000c1e1900 */
[----:B------:R-:W4:Y:S01]  /*0320*/  @!P2 LDG.E R15, desc[UR8][R4.64+-0x4] ;  /* 0xfffffc08040fa981 */ /* 0x000f22000c1e1900 */
[----:B------:R-:W-:-:S04]  /*0330*/  IADD3 R12, PT, PT, R10, 0x4, RZ ;  /* 0x000000040a0c7810 */ /* 0x000fc80007ffe0ff */
[----:B------:R-:W-:Y:S02]  /*0340*/  ISETP.GE.AND P3, PT, R12, UR5, PT ;  /* 0x000000050c007c0c */ /* 0x000fe4000bf66270 */
[----:B------:R-:W-:Y:S02]  /*0350*/  @!P6 MOV R12, 0x3f000000 ;  /* 0x3f000000000ce802 */ /* 0x000fe40000000f00 */
[----:B------:R-:W-:Y:S01]  /*0360*/  @!P6 MOV R23, 0x437c0000 ;  /* 0x437c00000017e802 */ /* 0x000fe20000000f00 */
[----:B0-----:R-:W-:Y:S01]  /*0370*/  @!P1 IMAD.WIDE R20, R8, 0x4, R20 ;  /* 0x0000000408149825 */ /* 0x001fe200078e0214 */
[----:B------:R-:W-:-:S07]  /*0380*/  IADD3 R13, PT, PT, R10, 0x5, RZ ;  /* 0x000000050a0d7810 */ /* 0x000fce0007ffe0ff */
[----:B------:R-:W5:Y:S04]  /*0390*/  @!P3 LDG.E R19, desc[UR8][R4.64] ;  /* 0x000000080413b981 */ /* 0x000f68000c1e1900 */
[----:B------:R0:W5:Y:S01]  /*03a0*/  @!P1 LDG.E R20, desc[UR8][R20.64] ;  /* 0x0000000814149981 */ /* 0x000162000c1e1900 */
[----:B------:R-:W-:Y:S02]  /*03b0*/  ISETP.GE.AND P4, PT, R13, UR5, PT ;  /* 0x000000050d007c0c */ /* 0x000fe4000bf86270 */
[----:B------:R-:W-:-:S04]  /*03c0*/  IADD3 R13, PT, PT, R10, 0x6, RZ ;  /* 0x000000060a0d7810 */ /* 0x000fc80007ffe0ff */
[----:B------:R-:W-:Y:S01]  /*03d0*/  ISETP.GE.AND P5, PT, R13, UR5, PT ;  /* 0x000000050d007c0c */ /* 0x000fe2000bfa6270 */
[----:B--2---:R-:W-:-:S04]  /*03e0*/  @!P6 FFMA.SAT R12, R11, 0.0057249800302088260651, R12 ;  /* 0x3bbb989d0b0ce823 */ /* 0x004fc8000000200c */
[----:B------:R-:W-:-:S04]  /*03f0*/  @!P6 FFMA.RM R12, R12, R23, 12582913 ;  /* 0x4b4000010c0ce423 */ /* 0x000fc80000004017 */
[----:B------:R-:W-:-:S04]  /*0400*/  @!P6 FADD R14, R12, -12583039 ;  /* 0xcb40007f0c0ee421 */ /* 0x000fc80000000000 */
[----:B------:R-:W-:-:S04]  /*0410*/  @!P6 FFMA R14, R11, 1.4426950216293334961, -R14 ;  /* 0x3fb8aa3b0b0ee823 */ /* 0x000fc8000000080e */
[----:B------:R-:W-:Y:S01]  /*0420*/  @!P6 FFMA R16, R11, 1.925963033500011079e-08, R14 ;  /* 0x32a570600b10e823 */ /* 0x000fe2000000000e */
[----:B------:R-:W1:Y:S01]  /*0430*/  @P6 MUFU.EX2 R23, R0 ;  /* 0x0000000000176308 */ /* 0x000e620000000800 */
[----:B------:R-:W2:Y:S07]  /*0440*/  @!P4 LDG.E R11, desc[UR8][R4.64+0x4] ;  /* 0x00000408040bc981 */ /* 0x000eae000c1e1900 */
[----:B------:R-:W0:Y:S01]  /*0450*/  @!P6 MUFU.EX2 R16, R16 ;  /* 0x000000100010e308 */ /* 0x000e220000000800 */
[----:B------:R-:W-:-:S02]  /*0460*/  @!P6 SHF.L.U32 R13, R12, 0x17, RZ ;  /* 0x000000170c0de819 */ /* 0x000fc400000006ff */
[----:B------:R-:W-:Y:S01]  /*0470*/  IADD3 R14, PT, PT, R10, 0x7, RZ ;  /* 0x000000070a0e7810 */ /* 0x000fe20007ffe0ff */
[----:B-1----:R-:W-:Y:S02]  /*0480*/  @P6 FMUL R12, R6, R23 ;  /* 0x00000017060c6220 */ /* 0x002fe40000400000 */
[----:B0-----:R-:W-:Y:S01]  /*0490*/  @!P6 FMUL R12, R13, R16 ;  /* 0x000000100d0ce220 */ /* 0x001fe20000400000 */
[----:B------:R-:W-:Y:S01]  /*04a0*/  ISETP.GE.AND P6, PT, R14, UR5, PT ;  /* 0x000000050e007c0c */ /* 0x000fe2000bfc6270 */
[----:B------:R-:W2:-:S12]  /*04b0*/  @!P5 LDG.E R13, desc[UR8][R4.64+0x8] ;  /* 0x00000808040dd981 */ /* 0x000e98000c1e1900 */
[----:B------:R-:W2:Y:S01]  /*04c0*/  @!P6 LDG.E R14, desc[UR8][R4.64+0xc] ;  /* 0x00000c08040ee981 */ /* 0x000ea2000c1e1900 */
[----:B------:R-:W-:Y:S02]  /*04d0*/  @!P0 MOV R18, 0x3f000000 ;  /* 0x3f00000000128802 */ /* 0x000fe40000000f00 */
[----:B------:R-:W-:-:S03]  /*04e0*/  @!P0 MOV R21, 0x437c0000 ;  /* 0x437c000000158802 */ /* 0x000fc60000000f00 */
[----:B---3--:R-:W-:Y:S01]  /*04f0*/  @!P0 FFMA.SAT R18, R17, 0.0057249800302088260651, R18 ;  /* 0x3bbb989d11128823 */ /* 0x008fe20000002012 */
[----:B------:R-:W-:-:S03]  /*0500*/  @!P2 MOV R22, 0x3f000000 ;  /* 0x3f0000000016a802 */ /* 0x000fc60000000f00 */
[----:B------:R-:W-:Y:S01]  /*0510*/  @!P0 FFMA.RM R18, R18, R21, 12582913 ;  /* 0x4b40000112128423 */ /* 0x000fe20000004015 */
[----:B------:R-:W-:-:S03]  /*0520*/  @!P2 MOV R24, 0x437c0000 ;  /* 0x437c00000018a802 */ /* 0x000fc60000000f00 */
[----:B------:R-:W-:Y:S01]  /*0530*/  @!P0 FADD R16, R18, -12583039 ;  /* 0xcb40007f12108421 */ /* 0x000fe20000000000 */
[----:B----4-:R-:W-:-:S03]  /*0540*/  @!P2 FFMA.SAT R23, R15, 0.0057249800302088260651, R22 ;  /* 0x3bbb989d0f17a823 */ /* 0x010fc60000002016 */
[----:B------:R-:W-:Y:S01]  /*0550*/  @!P0 FFMA R22, R17, 1.4426950216293334961, -R16 ;  /* 0x3fb8aa3b11168823 */ /* 0x000fe20000000810 */
[----:B------:R-:W-:-:S03]  /*0560*/  @!P2 FFMA.RM R16, R23, R24, 12582913 ;  /* 0x4b4000011710a423 */ /* 0x000fc60000004018 */
[----:B------:R-:W-:Y:S01]  /*0570*/  @!P0 FFMA R23, R17, 1.925963033500011079e-08, R22 ;  /* 0x32a5706011178823 */ /* 0x000fe20000000016 */
[----:B------:R-:W0:Y:S01]  /*0580*/  @P0 MUFU.EX2 R21, R0 ;  /* 0x0000000000150308 */ /* 0x000e220000000800 */
[----:B------:R-:W-:Y:S01]  /*0590*/  @!P2 FADD R22, R16, -12583039 ;  /* 0xcb40007f1016a421 */ /* 0x000fe20000000000 */
[----:B------:R-:W-:-:S06]  /*05a0*/  @!P1 MOV R17, 0x3f000000 ;  /* 0x3f00000000119802 */ /* 0x000fcc0000000f00 */
[----:B------:R-:W1:Y:S01]  /*05b0*/  @!P0 MUFU.EX2 R23, R23 ;  /* 0x0000001700178308 */ /* 0x000e620000000800 */
[----:B------:R-:W-:Y:S01]  /*05c0*/  @!P2 FFMA R22, R15, 1.4426950216293334961, -R22 ;  /* 0x3fb8aa3b0f16a823 */ /* 0x000fe20000000816 */
[----:B------:R-:W-:-:S03]  /*05d0*/  @!P1 MOV R25, 0x437c0000 ;  /* 0x437c000000199802 */ /* 0x000fc60000000f00 */
[----:B------:R-:W-:Y:S01]  /*05e0*/  @!P2 FFMA R26, R15, 1.925963033500011079e-08, R22 ;  /* 0x32a570600f1aa823 */ /* 0x000fe20000000016 */
[----:B-----5:R-:W-:Y:S01]  /*05f0*/  @!P1 FFMA.SAT R22, R20, 0.0057249800302088260651, R17 ;  /* 0x3bbb989d14169823 */ /* 0x020fe20000002011 */
[----:B------:R-:W-:-:S03]  /*0600*/  @!P0 SHF.L.U32 R18, R18, 0x17, RZ ;  /* 0x0000001712128819 */ /* 0x000fc600000006ff */
[----:B------:R-:W-:Y:S01]  /*0610*/  @!P1 FFMA.RM R22, R22, R25, 12582913 ;  /* 0x4b40000116169423 */ /* 0x000fe20000004019 */
[----:B0-----:R-:W-:Y:S01]  /*0620*/  @P0 FMUL R17, R6, R21 ;  /* 0x0000001506110220 */ /* 0x001fe20000400000 */
[----:B------:R-:W-:Y:S01]  /*0630*/  @!P3 MOV R24, 0x3f000000 ;  /* 0x3f0000000018b802 */ /* 0x000fe20000000f00 */
[----:B-1----:R-:W-:Y:S01]  /*0640*/  @!P0 FMUL R17, R18, R23 ;  /* 0x0000001712118220 */ /* 0x002fe20000400000 */
[----:B------:R-:W-:Y:S01]  /*0650*/  @!P1 FADD R23, R22, -12583039 ;  /* 0xcb40007f16179421 */ /* 0x000fe20000000000 */
[----:B------:R-:W-:Y:S02]  /*0660*/  @!P3 MOV R27, 0x437c0000 ;  /* 0x437c0000001bb802 */ /* 0x000fe40000000f00 */
[----:B------:R-:W-:Y:S01]  /*0670*/  @!P3 FFMA.SAT R18, R19, 0.0057249800302088260651, R24 ;  /* 0x3bbb989d1312b823 */ /* 0x000fe20000002018 */
[----:B------:R-:W-:-:S03]  /*0680*/  @!P1 FFMA R25, R20, 1.4426950216293334961, -R23 ;  /* 0x3fb8aa3b14199823 */ /* 0x000fc60000000817 */
[----:B------:R-:W-:Y:S01]  /*0690*/  @!P3 FFMA.RM R18, R18, R27, 12582913 ;  /* 0x4b4000011212b423 */ /* 0x000fe2000000401b */
[----:B------:R-:W-:-:S03]  /*06a0*/  @!P1 FFMA R24, R20, 1.925963033500011079e-08, R25 ;  /* 0x32a5706014189823 */ /* 0x000fc60000000019 */
[----:B------:R-:W-:Y:S01]  /*06b0*/  @!P3 FADD R20, R18, -12583039 ;  /* 0xcb40007f1214b421 */ /* 0x000fe20000000000 */
[----:B------:R-:W-:Y:S03]  /*06c0*/  @P2 MUFU.EX2 R23, R0 ;  /* 0x0000000000172308 */ /* 0x000fe60000000800 */
[----:B------:R-:W-:-:S05]  /*06d0*/  @!P3 FFMA R20, R19, 1.4426950216293334961, -R20 ;  /* 0x3fb8aa3b1314b823 */ /* 0x000fca0000000814 */
[----:B------:R-:W-:Y:S01]  /*06e0*/  @!P1 MUFU.EX2 R24, R24 ;  /* 0x0000001800189308 */ /* 0x000fe20000000800 */
[----:B------:R-:W-:Y:S01]  /*06f0*/  @!P3 FFMA R25, R19, 1.925963033500011079e-08, R20 ;  /* 0x32a570601319b823 */ /* 0x000fe20000000014 */
[----:B------:R-:W-:-:S06]  /*0700*/  @!P4 MOV R27, 0x437c0000 ;  /* 0x437c0000001bc802 */ /* 0x000fcc0000000f00 */
[----:B------:R-:W-:Y:S08]  /*0710*/  @P1 MUFU.EX2 R15, R0 ;  /* 0x00000000000f1308 */ /* 0x000ff00000000800 */
[----:B------:R0:W-:Y:S02]  /*0720*/  @!P2 MUFU.EX2 R21, R26 ;  /* 0x0000001a0015a308 */ /* 0x0001e40000000800 */
[----:B0-----:R-:W-:-:S06]  /*0730*/  @!P4 MOV R26, 0x3f000000 ;  /* 0x3f000000001ac802 */ /* 0x001fcc0000000f00 */
[----:B------:R-:W0:Y:S01]  /*0740*/  @P3 MUFU.EX2 R19, R0 ;  /* 0x0000000000133308 */ /* 0x000e220000000800 */
[----:B------:R-:W-:Y:S02]  /*0750*/  @!P3 SHF.L.U32 R18, R18, 0x17, RZ ;  /* 0x000000171212b819 */ /* 0x000fe400000006ff */
[----:B------:R-:W-:-:S04]  /*0760*/  IADD3 R10, PT, PT, R10, 0x8, RZ ;  /* 0x000000080a0a7810 */ /* 0x000fc80007ffe0ff */
[----:B------:R-:W-:Y:S01]  /*0770*/  ISETP.NE.AND P0, PT, R10, R7, PT ;  /* 0x000000070a00720c */ /* 0x000fe20003f05270 */
[----:B0-----:R-:W-:Y:S01]  /*0780*/  @P3 FMUL R19, R6, R19 ;  /* 0x0000001306133220 */ /* 0x001fe20000400000 */
[----:B------:R-:W-:Y:S01]  /*0790*/  IADD3 R8, PT, PT, R8, 0x8, RZ ;  /* 0x0000000808087810 */ /* 0x000fe20007ffe0ff */
[----:B--2---:R-:W-:Y:S01]  /*07a0*/  @!P4 FFMA.SAT R20, R11, 0.0057249800302088260651, R26 ;  /* 0x3bbb989d0b14c823 */ /* 0x004fe2000000201a */
[----:B------:R-:W-:-:S03]  /*07b0*/  @!P2 SHF.L.U32 R26, R16, 0x17, RZ ;  /* 0x00000017101aa819 */ /* 0x000fc600000006ff */
[----:B------:R-:W-:Y:S01]  /*07c0*/  @!P4 FFMA.RM R20, R20, R27, 12582913 ;  /* 0x4b4000011414c423 */ /* 0x000fe2000000401b */
[----:B------:R-:W-:Y:S02]  /*07d0*/  @!P1 SHF.L.U32 R27, R22, 0x17, RZ ;  /* 0x00000017161b9819 */ /* 0x000fe400000006ff */
[----:B------:R-:W-:Y:S01]  /*07e0*/  @!P5 MOV R22, 0x3f000000 ;  /* 0x3f0000000016d802 */ /* 0x000fe20000000f00 */
[----:B------:R-:W-:Y:S01]  /*07f0*/  @P2 FMUL R16, R6, R23 ;  /* 0x0000001706102220 */ /* 0x000fe20000400000 */
[----:B------:R-:W-:Y:S01]  /*0800*/  @!P2 FMUL R16, R26, R21 ;  /* 0x000000151a10a220 */ /* 0x000fe20000400000 */
[----:B------:R-:W-:Y:S01]  /*0810*/  @!P1 FMUL R24, R27, R24 ;  /* 0x000000181b189220 */ /* 0x000fe20000400000 */
[----:B------:R-:W-:Y:S01]  /*0820*/  @P1 FMUL R24, R6, R15 ;  /* 0x0000000f06181220 */ /* 0x000fe20000400000 */
[----:B------:R-:W-:Y:S01]  /*0830*/  @!P4 FADD R26, R20, -12583039 ;  /* 0xcb40007f141ac421 */ /* 0x000fe20000000000 */
[----:B------:R-:W-:Y:S02]  /*0840*/  @!P5 MOV R15, 0x437c0000 ;  /* 0x437c0000000fd802 */ /* 0x000fe40000000f00 */
[----:B------:R-:W-:Y:S01]  /*0850*/  @!P6 MOV R27, 0x3f000000 ;  /* 0x3f000000001be802 */ /* 0x000fe20000000f00 */
[----:B------:R-:W-:Y:S01]  /*0860*/  @!P4 FFMA R26, R11, 1.4426950216293334961, -R26 ;  /* 0x3fb8aa3b0b1ac823 */ /* 0x000fe2000000081a */
[----:B------:R0:W-:Y:S01]  /*0870*/  @!P3 MUFU.EX2 R21, R25 ;  /* 0x000000190015b308 */ /* 0x0001e20000000800 */
[----:B------:R-:W-:-:S02]  /*0880*/  @!P5 FFMA.SAT R22, R13, 0.0057249800302088260651, R22 ;  /* 0x3bbb989d0d16d823 */ /* 0x000fc40000002016 */
[----:B------:R-:W-:Y:S02]  /*0890*/  @!P4 FFMA R11, R11, 1.925963033500011079e-08, R26 ;  /* 0x32a570600b0bc823 */ /* 0x000fe4000000001a */
[----:B------:R-:W-:Y:S01]  /*08a0*/  @!P5 FFMA.RM R22, R22, R15, 12582913 ;  /* 0x4b4000011616d423 */ /* 0x000fe2000000400f */
[----:B0-----:R-:W-:Y:S01]  /*08b0*/  FADD R25, R24, R3 ;  /* 0x0000000318197221 */ /* 0x001fe20000000000 */
[----:B------:R-:W-:Y:S02]  /*08c0*/  @!P6 MOV R26, 0x437c0000 ;  /* 0x437c0000001ae802 */ /* 0x000fe40000000f00 */
[----:B------:R-:W-:Y:S01]  /*08d0*/  @!P5 FADD R24, R22, -12583039 ;  /* 0xcb40007f1618d421 */ /* 0x000fe20000000000 */
[----:B------:R-:W-:-:S03]  /*08e0*/  @!P6 FFMA.SAT R3, R14, 0.0057249800302088260651, R27 ;  /* 0x3bbb989d0e03e823 */ /* 0x000fc6000000201b */
[----:B------:R-:W-:Y:S01]  /*08f0*/  @!P5 FFMA R24, R13, 1.4426950216293334961, -R24 ;  /* 0x3fb8aa3b0d18d823 */ /* 0x000fe20000000818 */
[----:B------:R-:W-:Y:S01]  /*0900*/  @!P6 FFMA.RM R3, R3, R26, 12582913 ;  /* 0x4b4000010303e423 */ /* 0x000fe2000000401a */
[----:B------:R-:W-:Y:S01]  /*0910*/  FADD R26, R25, R12 ;  /* 0x0000000c191a7221 */ /* 0x000fe20000000000 */
[----:B------:R-:W0:Y:S01]  /*0920*/  @P4 MUFU.EX2 R23, R0 ;  /* 0x0000000000174308 */ /* 0x000e220000000800 */
[----:B------:R-:W-:Y:S01]  /*0930*/  @!P5 FFMA R12, R13, 1.925963033500011079e-08, R24 ;  /* 0x32a570600d0cd823 */ /* 0x000fe20000000018 */
[----:B------:R-:W-:-:S06]  /*0940*/  @!P6 FADD R13, R3, -12583039 ;  /* 0xcb40007f030de421 */ /* 0x000fcc0000000000 */
[----:B------:R-:W1:Y:S01]  /*0950*/  @!P4 MUFU.EX2 R11, R11 ;  /* 0x0000000b000bc308 */ /* 0x000e620000000800 */
[----:B------:R-:W-:-:S04]  /*0960*/  @!P6 FFMA R13, R14, 1.4426950216293334961, -R13 ;  /* 0x3fb8aa3b0e0de823 */ /* 0x000fc8000000080d */
[----:B------:R-:W-:-:S03]  /*0970*/  @!P6 FFMA R13, R14, 1.925963033500011079e-08, R13 ;  /* 0x32a570600e0de823 */ /* 0x000fc6000000000d */
[----:B------:R-:W2:Y:S01]  /*0980*/  @P5 MUFU.EX2 R15, R0 ;  /* 0x00000000000f5308 */ /* 0x000ea20000000800 */
[----:B------:R-:W-:-:S07]  /*0990*/  @!P4 SHF.L.U32 R20, R20, 0x17, RZ ;  /* 0x000000171414c819 */ /* 0x000fce00000006ff */
[----:B------:R-:W3:Y:S01]  /*09a0*/  @!P5 MUFU.EX2 R12, R12 ;  /* 0x0000000c000cd308 */ /* 0x000ee20000000800 */
[----:B------:R-:W-:Y:S01]  /*09b0*/  FADD R17, R26, R17 ;  /* 0x000000111a117221 */ /* 0x000fe20000000000 */
[----:B0-----:R-:W-:-:S06]  /*09c0*/  @P4 FMUL R23, R6, R23 ;  /* 0x0000001706174220 */ /* 0x001fcc0000400000 */
[----:B------:R-:W0:Y:S01]  /*09d0*/  @P6 MUFU.EX2 R25, R0 ;  /* 0x0000000000196308 */ /* 0x000e220000000800 */
[----:B------:R-:W-:Y:S01]  /*09e0*/  FADD R16, R17, R16 ;  /* 0x0000001011107221 */ /* 0x000fe20000000000 */
[----:B------:R-:W-:Y:S01]  /*09f0*/  @!P3 FMUL R19, R18, R21 ;  /* 0x000000151213b220 */ /* 0x000fe20000400000 */
[----:B-1----:R-:W-:-:S05]  /*0a00*/  @!P4 FMUL R23, R20, R11 ;  /* 0x0000000b1417c220 */ /* 0x002fca0000400000 */
[----:B------:R-:W1:Y:S01]  /*0a10*/  @!P6 MUFU.EX2 R14, R13 ;  /* 0x0000000d000ee308 */ /* 0x000e620000000800 */
[----:B------:R-:W-:Y:S01]  /*0a20*/  @!P5 SHF.L.U32 R11, R22, 0x17, RZ ;  /* 0x00000017160bd819 */ /* 0x000fe200000006ff */
[----:B------:R-:W-:Y:S01]  /*0a30*/  FADD R16, R16, R19 ;  /* 0x0000001310107221 */ /* 0x000fe20000000000 */
[----:B--2---:R-:W-:-:S03]  /*0a40*/  @P5 FMUL R15, R6, R15 ;  /* 0x0000000f060f5220 */ /* 0x004fc60000400000 */
[----:B---3--:R-:W-:Y:S01]  /*0a50*/  @!P5 FMUL R15, R11, R12 ;  /* 0x0000000c0b0fd220 */ /* 0x008fe20000400000 */
[----:B------:R-:W-:Y:S01]  /*0a60*/  @!P6 SHF.L.U32 R11, R3, 0x17, RZ ;  /* 0x00000017030be819 */ /* 0x000fe200000006ff */
[----:B------:R-:W-:Y:S01]  /*0a70*/  FADD R16, R16, R23 ;  /* 0x0000001710107221 */ /* 0x000fe20000000000 */
[----:B0-----:R-:W-:Y:S01]  /*0a80*/  @P6 FMUL R3, R6, R25 ;  /* 0x0000001906036220 */ /* 0x001fe20000400000 */
[----:B------:R-:W-:Y:S02]  /*0a90*/  IADD3 R4, P1, PT, R4, 0x20, RZ ;  /* 0x0000002004047810 */ /* 0x000fe40007f3e0ff */
[----:B------:R-:W-:Y:S01]  /*0aa0*/  FADD R16, R16, R15 ;  /* 0x0000000f10107221 */ /* 0x000fe20000000000 */
[----:B-1----:R-:W-:Y:S01]  /*0ab0*/  @!P6 FMUL R3, R11, R14 ;  /* 0x0000000e0b03e220 */ /* 0x002fe20000400000 */
[----:B------:R-:W-:-:S03]  /*0ac0*/  IADD3.X R5, PT, PT, RZ, R5, RZ, P1, !PT ;  /* 0x00000005ff057210 */ /* 0x000fc60000ffe4ff */
[----:B------:R-:W-:Y:S01]  /*0ad0*/  FADD R3, R16, R3 ;  /* 0x0000000310037221 */ /* 0x000fe20000000000 */
[----:B------:R-:W-:Y:S06]  /*0ae0*/  @P0 BRA `(.L_x_2) ;  /* 0xfffffff400e40947 */ /* 0x000fec000383ffff */
.L_x_1:
[----:B------:R-:W-:Y:S05]  /*0af0*/  BRA.U !UP1, `(.L_x_0) ;  /* 0x00000009093c7547 */ /* 0x000fea000b800000 */
[----:B------:R-:W0:Y:S01]  /*0b00*/  LDCU UR4, c[0x0][0x394] ;  /* 0x00007280ff0477ac */ /* 0x000e220008000800 */
[----:B------:R-:W-:Y:S02]  /*0b10*/  UISETP.GE.U32.AND UP0, UPT, UR6, 0x4, UPT ;  /* 0x000000040600788c */ /* 0x000fe4000bf06070 */
[----:B0-----:R-:W-:-:S04]  /*0b20*/  ULOP3.LUT UR7, UR4, 0x3, URZ, 0xc0, !UPT ;  /* 0x0000000304077892 */ /* 0x001fc8000f8ec0ff */
[----:B------:R-:W-:-:S03]  /*0b30*/  UISETP.NE.AND UP1, UPT, UR7, URZ, UPT ;  /* 0x000000ff0700728c */ /* 0x000fc6000bf25270 */
[----:B------:R-:W-:Y:S08]  /*0b40*/  BRA.U !UP0, `(.L_x_3) ;  /* 0x0000000508207547 */ /* 0x000ff0000b800000 */
[C---:B------:R-:W-:Y:S01]  /*0b50*/  ISETP.GE.AND P0, PT, R7.reuse, UR5, PT ;  /* 0x0000000507007c0c */ /* 0x040fe2000bf06270 */
[----:B------:R-:W0:Y:S01]  /*0b60*/  LDCU.64 UR10, c[0x0][0x388] ;  /* 0x00007100ff0a77ac */ /* 0x000e220008000a00 */
[C---:B------:R-:W-:Y:S02]  /*0b70*/  IADD3 R8, PT, PT, R7.reuse, 0x1, RZ ;  /* 0x0000000107087810 */ /* 0x040fe40007ffe0ff */
[----:B------:R-:W-:Y:S02]  /*0b80*/  IADD3 R4, P2, PT, R2, R7, RZ ;  /* 0x0000000702047210 */ /* 0x000fe40007f5e0ff */
[----:B------:R-:W-:Y:S02]  /*0b90*/  ISETP.GE.AND P1, PT, R8, UR5, PT ;  /* 0x0000000508007c0c */ /* 0x000fe4000bf26270 */
[----:B------:R-:W-:-:S05]  /*0ba0*/  IADD3 R8, PT, PT, R7, 0x2, RZ ;  /* 0x0000000207087810 */ /* 0x000fca0007ffe0ff */
[----:B------:R-:W1:Y:S01]  /*0bb0*/  @!P0 LDC.64 R14, c[0x0][0x388] ;  /* 0x0000e200ff0e8b82 */ /* 0x000e620000000a00 */
[----:B------:R-:W-:-:S05]  /*0bc0*/  @!P0 IADD3 R5, PT, PT, R2, R7, RZ ;  /* 0x0000000702058210 */ /* 0x000fca0007ffe0ff */
[----:B-1----:R-:W-:Y:S01]  /*0bd0*/  @!P0 IMAD.WIDE R14, R5, 0x4, R14 ;  /* 0x00000004050e8825 */ /* 0x002fe200078e020e */
[----:B------:R-:W-:Y:S02]  /*0be0*/  LEA.HI.X.SX32 R5, R2, RZ, 0x1, P2 ;  /* 0x000000ff02057211 */ /* 0x000fe400010f0eff */
[----:B0-----:R-:W-:-:S03]  /*0bf0*/  LEA R18, P2, R4, UR10, 0x2 ;  /* 0x0000000a04127c11 */ /* 0x001fc6000f8410ff */
[----:B------:R0:W2:Y:S01]  /*0c00*/  @!P0 LDG.E R14, desc[UR8][R14.64] ;  /* 0x000000080e0e8981 */ /* 0x0000a2000c1e1900 */
[----:B------:R-:W-:Y:S02]  /*0c10*/  LEA.HI.X R19, R4, UR11, R5, 0x2, P2 ;  /* 0x0000000b04137c11 */ /* 0x000fe400090f1405 */
[----:B------:R-:W-:Y:S02]  /*0c20*/  ISETP.GE.AND P2, PT, R8, UR5, PT ;  /* 0x0000000508007c0c */ /* 0x000fe4000bf46270 */
[----:B------:R-:W-:Y:S01]  /*0c30*/  IADD3 R4, PT, PT, R7, 0x3, RZ ;  /* 0x0000000307047810 */ /* 0x000fe20007ffe0ff */
[----:B------:R-:W3:Y:S03]  /*0c40*/  @!P1 LDG.E R16, desc[UR8][R18.64+0x4] ;  /* 0x0000040812109981 */ /* 0x000ee6000c1e1900 */
[----:B------:R-:W-:-:S07]  /*0c50*/  ISETP.GE.AND P3, PT, R4, UR5, PT ;  /* 0x0000000504007c0c */ /* 0x000fce000bf66270 */
[----:B------:R-:W4:Y:S06]  /*0c60*/  @!P2 LDG.E R4, desc[UR8][R18.64+0x8] ;  /* 0x000008081204a981 */ /* 0x000f2c000c1e1900 */
[----:B------:R1:W5:Y:S01]  /*0c70*/  @!P3 LDG.E R8, desc[UR8][R18.64+0xc] ;  /* 0x00000c081208b981 */ /* 0x000362000c1e1900 */
[----:B------:R-:W-:Y:S01]  /*0c80*/  @!P0 MOV R5, 0x3f000000 ;  /* 0x3f00000000058802 */ /* 0x000fe20000000f00 */
[----:B------:R-:W-:Y:S01]  /*0c90*/  @P0 MUFU.EX2 R13, R0 ;  /* 0x00000000000d0308 */ /* 0x000fe20000000800 */
[----:B0-----:R-:W-:Y:S02]  /*0ca0*/  @!P0 MOV R15, 0x437c0000 ;  /* 0x437c0000000f8802 */ /* 0x001fe40000000f00 */
[----:B------:R-:W-:-:S02]  /*0cb0*/  @!P1 MOV R17, 0x3f000000 ;  /* 0x3f00000000119802 */ /* 0x000fc40000000f00 */
[----:B------:R-:W-:Y:S02]  /*0cc0*/  @!P1 MOV R21, 0x437c0000 ;  /* 0x437c000000159802 */ /* 0x000fe40000000f00 */
[----:B------:R-:W-:Y:S01]  /*0cd0*/  @!P3 MOV R23, 0x3f000000 ;  /* 0x3f0000000017b802 */ /* 0x000fe20000000f00 */
[----:B------:R-:W0:Y:S01]  /*0ce0*/  @P1 MUFU.EX2 R11, R0 ;  /* 0x00000000000b1308 */ /* 0x000e220000000800 */
[----:B-1----:R-:W-:Y:S02]  /*0cf0*/  @!P2 MOV R19, 0x3f000000 ;  /* 0x3f0000000013a802 */ /* 0x002fe40000000f00 */
[----:B------:R-:W-:Y:S02]  /*0d00*/  @!P3 MOV R25, 0x437c0000 ;  /* 0x437c00000019b802 */ /* 0x000fe40000000f00 */
[----:B------:R-:W-:Y:S01]  /*0d10*/  IADD3 R7, PT, PT, R7, 0x4, RZ ;  /* 0x0000000407077810 */ /* 0x000fe20007ffe0ff */
[----:B0-----:R-:W-:Y:S01]  /*0d20*/  @P1 FMUL R11, R6, R11 ;  /* 0x0000000b060b1220 */ /* 0x001fe20000400000 */
[----:B--2---:R-:W-:-:S02]  /*0d30*/  @!P0 FFMA.SAT R12, R14, 0.0057249800302088260651, R5 ;  /* 0x3bbb989d0e0c8823 */ /* 0x004fc40000002005 */
[----:B------:R-:W0:Y:S02]  /*0d40*/  @P2 MUFU.EX2 R5, R0 ;  /* 0x0000000000052308 */ /* 0x000e240000000800 */
[----:B------:R-:W-:Y:S01]  /*0d50*/  @!P0 FFMA.RM R12, R12, R15, 12582913 ;  /* 0x4b4000010c0c8423 */ /* 0x000fe2000000400f */
[----:B---3--:R-:W-:-:S03]  /*0d60*/  @!P1 FFMA.SAT R10, R16, 0.0057249800302088260651, R17 ;  /* 0x3bbb989d100a9823 */ /* 0x008fc60000002011 */
[C---:B------:R-:W-:Y:S01]  /*0d70*/  @!P0 FADD R15, R12.reuse, -12583039 ;  /* 0xcb40007f0c0f8421 */ /* 0x040fe20000000000 */
[----:B------:R-:W-:Y:S01]  /*0d80*/  @!P0 SHF.L.U32 R12, R12, 0x17, RZ ;  /* 0x000000170c0c8819 */ /* 0x000fe200000006ff */
[----:B------:R-:W-:Y:S01]  /*0d90*/  @!P1 FFMA.RM R10, R10, R21, 12582913 ;  /* 0x4b4000010a0a9423 */ /* 0x000fe20000004015 */
[----:B------:R-:W-:Y:S01]  /*0da0*/  @!P2 MOV R21, 0x437c0000 ;  /* 0x437c00000015a802 */ /* 0x000fe20000000f00 */
[----:B------:R-:W-:Y:S02]  /*0db0*/  @!P0 FFMA R17, R14, 1.4426950216293334961, -R15 ;  /* 0x3fb8aa3b0e118823 */ /* 0x000fe4000000080f */
[----:B------:R-:W1:Y:S01]  /*0dc0*/  @P3 MUFU.EX2 R15, R0 ;  /* 0x00000000000f3308 */ /* 0x000e620000000800 */
[----:B----4-:R-:W-:Y:S01]  /*0dd0*/  @!P2 FFMA.SAT R18, R4, 0.0057249800302088260651, R19 ;  /* 0x3bbb989d0412a823 */ /* 0x010fe20000002013 */
[----:B------:R-:W-:Y:S01]  /*0de0*/  @!P1 FADD R19, R10, -12583039 ;  /* 0xcb40007f0a139421 */ /* 0x000fe20000000000 */
[----:B------:R-:W-:Y:S01]  /*0df0*/  @!P0 FFMA R17, R14, 1.925963033500011079e-08, R17 ;  /* 0x32a570600e118823 */ /* 0x000fe20000000011 */
[----:B0-----:R-:W-:Y:S01]  /*0e00*/  @P2 FMUL R5, R6, R5 ;  /* 0x0000000506052220 */ /* 0x001fe20000400000 */
[----:B------:R-:W-:Y:S01]  /*0e10*/  @!P2 FFMA.RM R14, R18, R21, 12582913 ;  /* 0x4b400001120ea423 */ /* 0x000fe20000004015 */
[----:B------:R-:W-:Y:S01]  /*0e20*/  @!P1 FFMA R19, R16, 1.4426950216293334961, -R19 ;  /* 0x3fb8aa3b10139823 */ /* 0x000fe20000000813 */
[----:B-----5:R-:W-:-:S02]  /*0e30*/  @!P3 FFMA.SAT R20, R8, 0.0057249800302088260651, R23 ;  /* 0x3bbb989d0814b823 */ /* 0x020fc40000002017 */
[----:B------:R-:W-:Y:S01]  /*0e40*/  @!P2 FADD R21, R14, -12583039 ;  /* 0xcb40007f0e15a421 */ /* 0x000fe20000000000 */
[----:B------:R-:W-:Y:S01]  /*0e50*/  @!P1 FFMA R18, R16, 1.925963033500011079e-08, R19 ;  /* 0x32a5706010129823 */ /* 0x000fe20000000013 */
[----:B------:R-:W-:Y:S01]  /*0e60*/  @!P3 FFMA.RM R16, R20, R25, 12582913 ;  /* 0x4b4000011410b423 */ /* 0x000fe20000004019 */
[----:B------:R-:W0:Y:S01]  /*0e70*/  @!P0 MUFU.EX2 R17, R17 ;  /* 0x0000001100118308 */ /* 0x000e220000000800 */
[----:B------:R-:W-:Y:S02]  /*0e80*/  @!P2 FFMA R21, R4, 1.4426950216293334961, -R21 ;  /* 0x3fb8aa3b0415a823 */ /* 0x000fe40000000815 */
[C---:B------:R-:W-:Y:S01]  /*0e90*/  @!P3 FADD R19, R16.reuse, -12583039 ;  /* 0xcb40007f1013b421 */ /* 0x040fe20000000000 */
[----:B------:R-:W-:Y:S01]  /*0ea0*/  @!P3 SHF.L.U32 R16, R16, 0x17, RZ ;  /* 0x000000171010b819 */ /* 0x000fe200000006ff */
[----:B------:R-:W-:Y:S01]  /*0eb0*/  @!P2 FFMA R4, R4, 1.925963033500011079e-08, R21 ;  /* 0x32a570600404a823 */ /* 0x000fe20000000015 */
[----:B-1----:R-:W-:Y:S01]  /*0ec0*/  @P3 FMUL R15, R6, R15 ;  /* 0x0000000f060f3220 */ /* 0x002fe20000400000 */
[C---:B------:R-:W-:Y:S01]  /*0ed0*/  @!P3 FFMA R19, R8.reuse, 1.4426950216293334961, -R19 ;  /* 0x3fb8aa3b0813b823 */ /* 0x040fe20000000813 */
[----:B------:R-:W1:Y:S03]  /*0ee0*/  @!P1 MUFU.EX2 R18, R18 ;  /* 0x0000001200129308 */ /* 0x000e660000000800 */
[----:B------:R-:W-:Y:S01]  /*0ef0*/  @!P3 FFMA R19, R8, 1.925963033500011079e-08, R19 ;  /* 0x32a570600813b823 */ /* 0x000fe20000000013 */
[----:B------:R-:W-:Y:S01]  /*0f00*/  @P0 FMUL R8, R6, R13 ;  /* 0x0000000d06080220 */ /* 0x000fe20000400000 */
[----:B------:R-:W-:-:S03]  /*0f10*/  @!P1 SHF.L.U32 R13, R10, 0x17, RZ ;  /* 0x000000170a0d9819 */ /* 0x000fc600000006ff */
[----:B------:R-:W2:Y:S01]  /*0f20*/  @!P2 MUFU.EX2 R4, R4 ;  /* 0x000000040004a308 */ /* 0x000ea20000000800 */
[----:B0-----:R-:W-:-:S04]  /*0f30*/  @!P0 FMUL R8, R12, R17 ;  /* 0x000000110c088220 */ /* 0x001fc80000400000 */
[----:B------:R-:W-:Y:S01]  /*0f40*/  FADD R8, R3, R8 ;  /* 0x0000000803087221 */ /* 0x000fe20000000000 */
[----:B------:R-:W-:Y:S02]  /*0f50*/  @!P2 SHF.L.U32 R3, R14, 0x17, RZ ;  /* 0x000000170e03a819 */ /* 0x000fe400000006ff */
[----:B------:R-:W0:Y:S01]  /*0f60*/  @!P3 MUFU.EX2 R19, R19 ;  /* 0x000000130013b308 */ /* 0x000e220000000800 */
[----:B-1----:R-:W-:-:S04]  /*0f70*/  @!P1 FMUL R11, R13, R18 ;  /* 0x000000120d0b9220 */ /* 0x002fc80000400000 */
[----:B------:R-:W-:Y:S01]  /*0f80*/  FADD R8, R8, R11 ;  /* 0x0000000b08087221 */ /* 0x000fe20000000000 */
[----:B--2---:R-:W-:-:S04]  /*0f90*/  @!P2 FMUL R5, R3, R4 ;  /* 0x000000040305a220 */ /* 0x004fc80000400000 */
[----:B------:R-:W-:Y:S01]  /*0fa0*/  FADD R8, R8, R5 ;  /* 0x0000000508087221 */ /* 0x000fe20000000000 */
[----:B0-----:R-:W-:-:S04]  /*0fb0*/  @!P3 FMUL R15, R16, R19 ;  /* 0x00000013100fb220 */ /* 0x001fc80000400000 */
[----:B------:R-:W-:-:S07]  /*0fc0*/  FADD R3, R8, R15 ;  /* 0x0000000f08037221 */ /* 0x000fce0000000000 */
.L_x_3:
[----:B------:R-:W-:Y:S05]  /*0fd0*/  BRA.U !UP1, `(.L_x_0) ;  /* 0x0000000509047547 */ /* 0x000fea000b800000 */
[----:B------:R-:W-:Y:S02]  /*0fe0*/  UISETP.NE.AND UP0, UPT, UR7, 0x1, UPT ;  /* 0x000000010700788c */ /* 0x000fe4000bf05270 */
[----:B------:R-:W-:-:S04]  /*0ff0*/  ULOP3.LUT UR4, UR4, 0x1, URZ, 0xc0, !UPT ;  /* 0x0000000104047892 */ /* 0x000fc8000f8ec0ff */
[----:B------:R-:W-:-:S03]  /*1000*/  UISETP.NE.U32.AND UP1, UPT, UR4, 0x1, UPT ;  /* 0x000000010400788c */ /* 0x000fc6000bf25070 */
[----:B------:R-:W-:Y:S08]  /*1010*/  BRA.U !UP0, `(.L_x_4) ;  /* 0x0000000108a47547 */ /* 0x000ff0000b800000 */
[C---:B------:R-:W-:Y:S02]  /*1020*/  ISETP.GE.AND P0, PT, R7.reuse, UR5, PT ;  /* 0x0000000507007c0c */ /* 0x040fe4000bf06270 */
[----:B------:R-:W-:-:S04]  /*1030*/  IADD3 R4, PT, PT, R7, 0x1, RZ ;  /* 0x0000000107047810 */ /* 0x000fc80007ffe0ff */
[----:B------:R-:W-:-:S07]  /*1040*/  ISETP.GE.AND P1, PT, R4, UR5, PT ;  /* 0x0000000504007c0c */ /* 0x000fce000bf26270 */
[----:B------:R-:W0:Y:S01]  /*1050*/  @!P0 LDC.64 R10, c[0x0][0x388] ;  /* 0x0000e200ff0a8b82 */ /* 0x000e220000000a00 */
[----:B------:R-:W-:-:S05]  /*1060*/  @!P0 IADD3 R13, PT, PT, R2, R7, RZ ;  /* 0x00000007020d8210 */ /* 0x000fca0007ffe0ff */
[----:B------:R-:W-:Y:S02]  /*1070*/  @!P1 IADD3 R15, P2, PT, R2, R7, RZ ;  /* 0x00000007020f9210 */ /* 0x000fe40007f5e0ff */
[----:B------:R-:W1:Y:S01]  /*1080*/  @!P1 LDC.64 R4, c[0x0][0x388] ;  /* 0x0000e200ff049b82 */ /* 0x000e620000000a00 */
[----:B0-----:R-:W-:Y:S01]  /*1090*/  @!P0 IMAD.WIDE R10, R13, 0x4, R10 ;  /* 0x000000040d0a8825 */ /* 0x001fe200078e020a */
[----:B------:R-:W-:-:S04]  /*10a0*/  @!P1 SHF.R.S32.HI R13, RZ, 0x1f, R7 ;  /* 0x0000001fff0d9819 */ /* 0x000fc80000011407 */
[----:B------:R-:W-:Y:S01]  /*10b0*/  @!P1 LEA.HI.X.SX32 R8, R2, R13, 0x1, P2 ;  /* 0x0000000d02089211 */ /* 0x000fe200010f0eff */
[----:B------:R-:W2:Y:S01]  /*10c0*/  @!P0 LDG.E R10, desc[UR8][R10.64] ;  /* 0x000000080a0a8981 */ /* 0x000ea2000c1e1900 */
[----:B-1----:R-:W-:-:S04]  /*10d0*/  @!P1 LEA R4, P2, R15, R4, 0x2 ;  /* 0x000000040f049211 */ /* 0x002fc800078410ff */
[----:B------:R-:W-:-:S05]  /*10e0*/  @!P1 LEA.HI.X R5, R15, R5, R8, 0x2, P2 ;  /* 0x000000050f059211 */ /* 0x000fca00010f1408 */
[----:B------:R-:W3:Y:S01]  /*10f0*/  @!P1 LDG.E R4, desc[UR8][R4.64+0x4] ;  /* 0x0000040804049981 */ /* 0x000ee2000c1e1900 */
[----:B------:R-:W-:Y:S02]  /*1100*/  @!P0 MOV R13, 0x3f000000 ;  /* 0x3f000000000d8802 */ /* 0x000fe40000000f00 */
[----:B------:R-:W-:Y:S02]  /*1110*/  @!P0 MOV R15, 0x437c0000 ;  /* 0x437c0000000f8802 */ /* 0x000fe40000000f00 */
[----:B------:R-:W-:Y:S02]  /*1120*/  @!P1 MOV R17, 0x3f000000 ;  /* 0x3f00000000119802 */ /* 0x000fe40000000f00 */
[----:B------:R-:W-:Y:S02]  /*1130*/  @!P1 MOV R19, 0x437c0000 ;  /* 0x437c000000139802 */ /* 0x000fe40000000f00 */
[----:B------:R-:W-:Y:S01]  /*1140*/  IADD3 R7, PT, PT, R7, 0x2, RZ ;  /* 0x0000000207077810 */ /* 0x000fe20007ffe0ff */
[----:B--2---:R-:W-:-:S02]  /*1150*/  @!P0 FFMA.SAT R8, R10, 0.0057249800302088260651, R13 ;  /* 0x3bbb989d0a088823 */ /* 0x004fc4000000200d */
[----:B------:R-:W0:Y:S02]  /*1160*/  @P0 MUFU.EX2 R13, R0 ;  /* 0x00000000000d0308 */ /* 0x000e240000000800 */
[----:B------:R-:W-:-:S04]  /*1170*/  @!P0 FFMA.RM R15, R8, R15, 12582913 ;  /* 0x4b400001080f8423 */ /* 0x000fc8000000400f */
[C---:B------:R-:W-:Y:S01]  /*1180*/  @!P0 FADD R11, R15.reuse, -12583039 ;  /* 0xcb40007f0f0b8421 */ /* 0x040fe20000000000 */
[----:B------:R-:W-:Y:S01]  /*1190*/  @!P0 SHF.L.U32 R15, R15, 0x17, RZ ;  /* 0x000000170f0f8819 */ /* 0x000fe200000006ff */
[----:B---3--:R-:W-:Y:S02]  /*11a0*/  @!P1 FFMA.SAT R8, R4, 0.0057249800302088260651, R17 ;  /* 0x3bbb989d04089823 */ /* 0x008fe40000002011 */
[----:B------:R-:W-:Y:S01]  /*11b0*/  @!P0 FFMA R11, R10, 1.4426950216293334961, -R11 ;  /* 0x3fb8aa3b0a0b8823 */ /* 0x000fe2000000080b */
[----:B------:R-:W1:Y:S01]  /*11c0*/  @P1 MUFU.EX2 R17, R0 ;  /* 0x0000000000111308 */ /* 0x000e620000000800 */
[----:B------:R-:W-:Y:S02]  /*11d0*/  @!P1 FFMA.RM R8, R8, R19, 12582913 ;  /* 0x4b40000108089423 */ /* 0x000fe40000004013 */
[----:B------:R-:W-:Y:S02]  /*11e0*/  @!P0 FFMA R12, R10, 1.925963033500011079e-08, R11 ;  /* 0x32a570600a0c8823 */ /* 0x000fe4000000000b */
[C---:B------:R-:W-:Y:S01]  /*11f0*/  @!P1 FADD R5, R8.reuse, -12583039 ;  /* 0xcb40007f08059421 */ /* 0x040fe20000000000 */
[----:B------:R-:W-:-:S03]  /*1200*/  @!P1 SHF.L.U32 R8, R8, 0x17, RZ ;  /* 0x0000001708089819 */ /* 0x000fc600000006ff */
[----:B------:R-:W2:Y:S01]  /*1210*/  @!P0 MUFU.EX2 R12, R12 ;  /* 0x0000000c000c8308 */ /* 0x000ea20000000800 */
[----:B------:R-:W-:-:S04]  /*1220*/  @!P1 FFMA R5, R4, 1.4426950216293334961, -R5 ;  /* 0x3fb8aa3b04059823 */ /* 0x000fc80000000805 */
[----:B------:R-:W-:Y:S01]  /*1230*/  @!P1 FFMA R10, R4, 1.925963033500011079e-08, R5 ;  /* 0x32a57060040a9823 */ /* 0x000fe20000000005 */
[C---:B0-----:R-:W-:Y:S01]  /*1240*/  @P0 FMUL R4, R6.reuse, R13 ;  /* 0x0000000d06040220 */ /* 0x041fe20000400000 */
[----:B-1----:R-:W-:Y:S02]  /*1250*/  @P1 FMUL R5, R6, R17 ;  /* 0x0000001106051220 */ /* 0x002fe40000400000 */
[----:B------:R-:W0:Y:S01]  /*1260*/  @!P1 MUFU.EX2 R11, R10 ;  /* 0x0000000a000b9308 */ /* 0x000e220000000800 */
[----:B--2---:R-:W-:-:S04]  /*1270*/  @!P0 FMUL R4, R15, R12 ;  /* 0x0000000c0f048220 */ /* 0x004fc80000400000 */
[----:B------:R-:W-:Y:S01]  /*1280*/  FADD R4, R3, R4 ;  /* 0x0000000403047221 */ /* 0x000fe20000000000 */
[----:B0-----:R-:W-:-:S04]  /*1290*/  @!P1 FMUL R5, R8, R11 ;  /* 0x0000000b08059220 */ /* 0x001fc80000400000 */
[----:B------:R-:W-:-:S07]  /*12a0*/  FADD R3, R4, R5 ;  /* 0x0000000504037221 */ /* 0x000fce0000000000 */
.L_x_4:
[----:B------:R-:W-:Y:S05]  /*12b0*/  BRA.U UP1, `(.L_x_0) ;  /* 0x00000001014c7547 */ /* 0x000fea000b800000 */
[----:B------:R-:W-:-:S13]  /*12c0*/  ISETP.GE.AND P0, PT, R7, UR5, PT ;  /* 0x0000000507007c0c */ /* 0x000fda000bf06270 */
[----:B------:R-:W0:Y:S02]  /*12d0*/  @P0 MUFU.EX2 R5, R0 ;  /* 0x0000000000050308 */ /* 0x000e240000000800 */
[----:B0-----:R-:W-:Y:S01]  /*12e0*/  @P0 FMUL R6, R6, R5 ;  /* 0x0000000506060220 */ /* 0x001fe20000400000 */
[----:B------:R-:W-:Y:S06]  /*12f0*/  @P0 BRA `(.L_x_5) ;  /* 0x0000000000380947 */ /* 0x000fec0003800000 */
[----:B------:R-:W0:Y:S01]  /*1300*/  LDC.64 R4, c[0x0][0x388] ;  /* 0x0000e200ff047b82 */ /* 0x000e220000000a00 */
[----:B------:R-:W-:-:S05]  /*1310*/  IADD3 R7, PT, PT, R2, R7, RZ ;  /* 0x0000000702077210 */ /* 0x000fca0007ffe0ff */
[----:B0-----:R-:W-:-:S06]  /*1320*/  IMAD.WIDE R4, R7, 0x4, R4 ;  /* 0x0000000407047825 */ /* 0x001fcc00078e0204 */
[----:B------:R-:W2:Y:S01]  /*1330*/  LDG.E R4, desc[UR8][R4.64] ;  /* 0x0000000804047981 */ /* 0x000ea2000c1e1900 */
[----:B------:R-:W-:Y:S01]  /*1340*/  HFMA2 R7, -RZ, RZ, 1.75, 0 ;  /* 0x3f000000ff077431 */ /* 0x000fe200000001ff */
[----:B------:R-:W-:-:S04]  /*1350*/  MOV R11, 0x437c0000 ;  /* 0x437c0000000b7802 */ /* 0x000fc80000000f00 */
[----:B--2---:R-:W-:-:S04]  /*1360*/  FFMA.SAT R0, R4, 0.0057249800302088260651, R7 ;  /* 0x3bbb989d04007823 */ /* 0x004fc80000002007 */
[----:B------:R-:W-:-:S04]  /*1370*/  FFMA.RM R0, R0, R11, 12582913 ;  /* 0x4b40000100007423 */ /* 0x000fc8000000400b */
[C---:B------:R-:W-:Y:S01]  /*1380*/  FADD R7, R0.reuse, -12583039 ;  /* 0xcb40007f00077421 */ /* 0x040fe20000000000 */
[----:B------:R-:W-:-:S03]  /*1390*/  SHF.L.U32 R0, R0, 0x17, RZ ;  /* 0x0000001700007819 */ /* 0x000fc600000006ff */
[----:B------:R-:W-:-:S04]  /*13a0*/  FFMA R7, R4, 1.4426950216293334961, -R7 ;  /* 0x3fb8aa3b04077823 */ /* 0x000fc80000000807 */
[----:B------:R-:W-:-:S06]  /*13b0*/  FFMA R7, R4, 1.925963033500011079e-08, R7 ;  /* 0x32a5706004077823 */ /* 0x000fcc0000000007 */
[----:B------:R-:W0:Y:S02]  /*13c0*/  MUFU.EX2 R7, R7 ;  /* 0x0000000700077308 */ /* 0x000e240000000800 */
[----:B0-----:R-:W-:-:S07]  /*13d0*/  FMUL R6, R0, R7 ;  /* 0x0000000700067220 */ /* 0x001fce0000400000 */
.L_x_5:
[----:B------:R-:W-:-:S07]  /*13e0*/  FADD R3, R3, R6 ;  /* 0x0000000603037221 */ /* 0x000fce0000000000 */
.L_x_0:
[----:B------:R-:W0:Y:S02]  /*13f0*/  LDC R0, c[0x0][0x398] ;  /* 0x0000e600ff007b82 */ /* 0x000e240000000800 */
[----:B0-----:R-:W-:-:S13]  /*1400*/  ISETP.GE.AND P0, PT, R0, 0x1, PT ;  /* 0x000000010000780c */ /* 0x001fda0003f06270 */
[----:B------:R-:W-:Y:S05]  /*1410*/  @!P0 EXIT ;  /* 0x000000000000894d */ /* 0x000fea0003800000 */
[C---:B------:R-:W-:Y:S01]  /*1420*/  ISETP.GE.U32.AND P0, PT, R0.reuse, 0x8, PT ;  /* 0x000000080000780c */ /* 0x040fe20003f06070 */
[----:B------:R-:W-:Y:S02]  /*1430*/  HFMA2 R2, -RZ, RZ, 0, 0 ;  /* 0x00000000ff027431 */ /* 0x000fe400000001ff */
[----:B------:R-:W-:Y:S01]  /*1440*/  IMAD R9, R9, R0, RZ ;  /* 0x0000000009097224 */ /* 0x000fe200078e02ff */
[----:B------:R-:W-:-:S09]  /*1450*/  LOP3.LUT R16, R0, 0x7, RZ, 0xc0, !PT ;  /* 0x0000000700107812 */ /* 0x000fd200078ec0ff */
[----:B------:R-:W-:Y:S05]  /*1460*/  @!P0 BRA `(.L_x_6) ;  /* 0x0000000c00688947 */ /* 0x000fea0003800000 */
[----:B------:R-:W0:Y:S01]  /*1470*/  LDCU.128 UR4, c[0x0][0x380] ;  /* 0x00007000ff0477ac */ /* 0x000e220008000c00 */
[----:B------:R-:W-:Y:S02]  /*1480*/  LOP3.LUT R2, R0, 0x7ffffff8, RZ, 0xc0, !PT ;  /* 0x7ffffff800027812 */ /* 0x000fe400078ec0ff */
[----:B------:R-:W-:Y:S02]  /*1490*/  MOV R10, R9 ;  /* 0x00000009000a7202 */ /* 0x000fe40000000f00 */
[----:B------:R-:W-:Y:S01]  /*14a0*/  IADD3 R8, PT, PT, -R2, RZ, RZ ;  /* 0x000000ff02087210 */ /* 0x000fe20007ffe1ff */
[----:B0-----:R-:W-:Y:S02]  /*14b0*/  UIADD3 UR6, UP0, UPT, UR6, 0x10, URZ ;  /* 0x0000001006067890 */ /* 0x001fe4000ff1e0ff */
[----:B------:R-:W-:Y:S02]  /*14c0*/  UIADD3 UR4, UP1, UPT, UR4, 0x10, URZ ;  /* 0x0000001004047890 */ /* 0x000fe4000ff3e0ff */
[----:B------:R-:W-:-:S02]  /*14d0*/  UIADD3.X UR7, UPT, UPT, URZ, UR7, URZ, UP0, !UPT ;  /* 0x00000007ff077290 */ /* 0x000fc400087fe4ff */
[----:B------:R-:W-:-:S12]  /*14e0*/  UIADD3.X UR5, UPT, UPT, URZ, UR5, URZ, UP1, !UPT ;  /* 0x00000005ff057290 */ /* 0x000fd80008ffe4ff */
.L_x_23:
[----:B------:R-:W-:Y:S02]  /*14f0*/  MOV R6, UR6 ;  /* 0x0000000600067c02 */ /* 0x000fe40008000f00 */
[----:B0-----:R-:W-:-:S03]  /*1500*/  MOV R7, UR7 ;  /* 0x0000000700077c02 */ /* 0x001fc60008000f00 */
[----:B------:R-:W-:-:S05]  /*1510*/  IMAD.WIDE R6, R10, 0x4, R6 ;  /* 0x000000040a067825 */ /* 0x000fca00078e0206 */
[----:B------:R-:W2:Y:S01]  /*1520*/  LDG.E R0, desc[UR8][R6.64+-0x10] ;  /* 0xfffff00806007981 */ /* 0x000ea2000c1e1900 */
[----:B------:R-:W-:Y:S01]  /*1530*/  HFMA2 R11, -RZ, RZ, 3.7421875, 0 ;  /* 0x437c0000ff0b7431 */ /* 0x000fe200000001ff */
[----:B------:R-:W-:Y:S01]  /*1540*/  MOV R5, 0x3f000000 ;  /* 0x3f00000000057802 */ /* 0x000fe20000000f00 */
[----:B------:R-:W0:Y:S01]  /*1550*/  MUFU.RCP R12, R3 ;  /* 0x00000003000c7308 */ /* 0x000e220000001000 */
[----:B------:R-:W-:Y:S01]  /*1560*/  IADD3 R8, PT, PT, R8, 0x8, RZ ;  /* 0x0000000808087810 */ /* 0x000fe20007ffe0ff */
[----:B------:R-:W-:Y:S03]  /*1570*/  BSSY.RECONVERGENT B2, `(.L_x_7) ;  /* 0x0000016000027945 */ /* 0x000fe60003800200 */
[----:B------:R-:W-:Y:S01]  /*1580*/  ISETP.NE.AND P2, PT, R8, RZ, PT ;  /* 0x000000ff0800720c */ /* 0x000fe20003f45270 */
[----:B--2---:R-:W-:-:S04]  /*1590*/  FFMA.SAT R4, R0, 0.0057249800302088260651, R5 ;  /* 0x3bbb989d00047823 */ /* 0x004fc80000002005 */
[----:B------:R-:W-:-:S04]  /*15a0*/  FFMA.RM R4, R4, R11, 12582913 ;  /* 0x4b40000104047423 */ /* 0x000fc8000000400b */
[----:B------:R-:W-:-:S04]  /*15b0*/  FADD R5, R4, -12583039 ;  /* 0xcb40007f04057421 */ /* 0x000fc80000000000 */
[----:B------:R-:W-:-:S04]  /*15c0*/  FFMA R5, R0, 1.4426950216293334961, -R5 ;  /* 0x3fb8aa3b00057823 */ /* 0x000fc80000000805 */
[----:B------:R-:W-:Y:S01]  /*15d0*/  FFMA R11, R0, 1.925963033500011079e-08, R5 ;  /* 0x32a57060000b7823 */ /* 0x000fe20000000005 */
[----:B------:R-:W-:Y:S01]  /*15e0*/  SHF.L.U32 R0, R4, 0x17, RZ ;  /* 0x0000001704007819 */ /* 0x000fe200000006ff */
[----:B0-----:R-:W-:Y:S01]  /*15f0*/  FFMA R5, R12, -R3, 1 ;  /* 0x3f8000000c057423 */ /* 0x001fe20000000803 */
[----:B------:R-:W-:-:S03]  /*1600*/  MOV R4, UR4 ;  /* 0x0000000400047c02 */ /* 0x000fc60008000f00 */
[----:B------:R-:W0:Y:S01]  /*1610*/  MUFU.EX2 R11, R11 ;  /* 0x0000000b000b7308 */ /* 0x000e220000000800 */
[----:B------:R-:W-:Y:S01]  /*1620*/  FFMA R13, R12, R5, R12 ;  /* 0x000000050c0d7223 */ /* 0x000fe2000000000c */
[----:B------:R-:W-:-:S03]  /*1630*/  MOV R5, UR5 ;  /* 0x0000000500057c02 */ /* 0x000fc60008000f00 */
[----:B------:R-:W-:-:S04]  /*1640*/  IMAD.WIDE R4, R10, 0x4, R4 ;  /* 0x000000040a047825 */ /* 0x000fc800078e0204 */
[----:B0-----:R-:W-:-:S04]  /*1650*/  FMUL R0, R0, R11 ;  /* 0x0000000b00007220 */ /* 0x001fc80000400000 */
[----:B------:R-:W0:Y:S01]  /*1660*/  FCHK P0, R0, R3 ;  /* 0x0000000300007302 */ /* 0x000e220000000000 */
[----:B------:R-:W-:-:S04]  /*1670*/  FFMA R12, R0, R13, RZ ;  /* 0x0000000d000c7223 */ /* 0x000fc800000000ff */
[----:B------:R-:W-:-:S04]  /*1680*/  FFMA R11, R12, -R3, R0 ;  /* 0x800000030c0b7223 */ /* 0x000fc80000000000 */
[----:B------:R-:W-:Y:S01]  /*1690*/  FFMA R11, R13, R11, R12 ;  /* 0x0000000b0d0b7223 */ /* 0x000fe2000000000c */
[----:B0-----:R-:W-:Y:S06]  /*16a0*/  @!P0 BRA `(.L_x_8) ;  /* 0x0000000000088947 */ /* 0x001fec0003800000 */
[----:B------:R-:W-:-:S07]  /*16b0*/  MOV R14, 0x16d0 ;  /* 0x000016d0000e7802 */ /* 0x000fce0000000f00 */
[----:B------:R-:W-:Y:S05]  /*16c0*/  CALL.REL.NOINC `($__internal_0_$__cuda_sm3x_div_rn_noftz_f32_slowpath) ;  /* 0x0000001800287944 */ /* 0x000fea0003c00000 */
.L_x_8:
[----:B------:R-:W-:Y:S05]  /*16d0*/  BSYNC.RECONVERGENT B2 ;  /* 0x0000000000027941 */ /* 0x000fea0003800200 */
.L_x_7:
[----:B------:R0:W-:Y:S04]  /*16e0*/  STG.E desc[UR8][R4.64+-0x10], R11 ;  /* 0xfffff00b04007986 */ /* 0x0001e8000c101908 */
[----:B------:R-:W2:Y:S01]  /*16f0*/  LDG.E R0, desc[UR8][R6.64+-0xc] ;  /* 0xfffff40806007981 */ /* 0x000ea2000c1e1900 */
[----:B------:R-:W-:Y:S01]  /*1700*/  HFMA2 R15, -RZ, RZ, 3.7421875, 0 ;  /* 0x437c0000ff0f7431 */ /* 0x000fe200000001ff */
[----:B------:R-:W-:Y:S01]  /*1710*/  MOV R13, 0x3f000000 ;  /* 0x3f000000000d7802 */ /* 0x000fe20000000f00 */
[----:B------:R-:W0:Y:S01]  /*1720*/  MUFU.RCP R18, R3 ;  /* 0x0000000300127308 */ /* 0x000e220000001000 */
[----:B------:R-:W-:Y:S01]  /*1730*/  BSSY.RECONVERGENT B2, `(.L_x_9) ;  /* 0x0000013000027945 */ /* 0x000fe20003800200 */
[----:B0-----:R-:W-:Y:S02]  /*1740*/  FFMA R11, R18, -R3, 1 ;  /* 0x3f800000120b7423 */ /* 0x001fe40000000803 */
[----:B--2---:R-:W-:-:S04]  /*1750*/  FFMA.SAT R12, R0, 0.0057249800302088260651, R13 ;  /* 0x3bbb989d000c7823 */ /* 0x004fc8000000200d */
[----:B------:R-:W-:-:S04]  /*1760*/  FFMA.RM R12, R12, R15, 12582913 ;  /* 0x4b4000010c0c7423 */ /* 0x000fc8000000400f */
[C---:B------:R-:W-:Y:S01]  /*1770*/  FADD R13, R12.reuse, -12583039 ;  /* 0xcb40007f0c0d7421 */ /* 0x040fe20000000000 */
[----:B------:R-:W-:-:S03]  /*1780*/  SHF.L.U32 R12, R12, 0x17, RZ ;  /* 0x000000170c0c7819 */ /* 0x000fc600000006ff */
[----:B------:R-:W-:-:S04]  /*1790*/  FFMA R13, R0, 1.4426950216293334961, -R13 ;  /* 0x3fb8aa3b000d7823 */ /* 0x000fc8000000080d */
[----:B------:R-:W-:Y:S01]  /*17a0*/  FFMA R13, R0, 1.925963033500011079e-08, R13 ;  /* 0x32a57060000d7823 */ /* 0x000fe2000000000d */
[----:B------:R-:W-:-:S05]  /*17b0*/  FFMA R0, R18, R11, R18 ;  /* 0x0000000b12007223 */ /* 0x000fca0000000012 */
[----:B------:R-:W0:Y:S02]  /*17c0*/  MUFU.EX2 R13, R13 ;  /* 0x0000000d000d7308 */ /* 0x000e240000000800 */
[----:B0-----:R-:W-:-:S06]  /*17d0*/  FMUL R14, R12, R13 ;  /* 0x0000000d0c0e7220 */ /* 0x001fcc0000400000 */
[----:B------:R-:W0:Y:S01]  /*17e0*/  FCHK P0, R14, R3 ;  /* 0x000000030e007302 */ /* 0x000e220000000000 */
[----:B------:R-:W-:-:S04]  /*17f0*/  FFMA R11, R0, R14, RZ ;  /* 0x0000000e000b7223 */ /* 0x000fc800000000ff */
[----:B------:R-:W-:-:S04]  /*1800*/  FFMA R12, R11, -R3, R14 ;  /* 0x800000030b0c7223 */ /* 0x000fc8000000000e */
[----:B------:R-:W-:Y:S01]  /*1810*/  FFMA R11, R0, R12, R11 ;  /* 0x0000000c000b7223 */ /* 0x000fe2000000000b */
[----:B0-----:R-:W-:Y:S06]  /*1820*/  @!P0 BRA `(.L_x_10) ;  /* 0x00000000000c8947 */ /* 0x001fec0003800000 */
[----:B------:R-:W-:Y:S02]  /*1830*/  MOV R0, R14 ;  /* 0x0000000e00007202 */ /* 0x000fe40000000f00 */
[----:B------:R-:W-:-:S07]  /*1840*/  MOV R14, 0x1860 ;  /* 0x00001860000e7802 */ /* 0x000fce0000000f00 */
[----:B------:R-:W-:Y:S05]  /*1850*/  CALL.REL.NOINC `($__internal_0_$__cuda_sm3x_div_rn_noftz_f32_slowpath) ;  /* 0x0000001400c47944 */ /* 0x000fea0003c00000 */
.L_x_10:
[----:B------:R-:W-:Y:S05]  /*1860*/  BSYNC.RECONVERGENT B2 ;  /* 0x0000000000027941 */ /* 0x000fea0003800200 */
.L_x_9:
        /* <DEDUP_REMOVED lines=24> */
.L_x_12:
[----:B------:R-:W-:Y:S05]  /*19f0*/  BSYNC.RECONVERGENT B2 ;  /* 0x0000000000027941 */ /* 0x000fea0003800200 */
.L_x_11:
        /* <DEDUP_REMOVED lines=24> */
.L_x_14:
[----:B------:R-:W-:Y:S05]  /*1b80*/  BSYNC.RECONVERGENT B2 ;  /* 0x0000000000027941 */ /* 0x000fea0003800200 */
.L_x_13:
        /* <DEDUP_REMOVED lines=24> */
.L_x_16:
[----:B------:R-:W-:Y:S05]  /*1d10*/  BSYNC.RECONVERGENT B2 ;  /* 0x0000000000027941 */ /* 0x000fea0003800200 */
.L_x_15:
        /* <DEDUP_REMOVED lines=24> */
.L_x_18:
[----:B------:R-:W-:Y:S05]  /*1ea0*/  BSYNC.RECONVERGENT B2 ;  /* 0x0000000000027941 */ /* 0x000fea0003800200 */
.L_x_17:
        /* <DEDUP_REMOVED lines=24> */
.L_x_20:
[----:B------:R-:W-:Y:S05]  /*2030*/  BSYNC.RECONVERGENT B2 ;  /* 0x0000000000027941 */ /* 0x000fea0003800200 */
.L_x_19:
[----:B------:R0:W-:Y:S04]  /*2040*/  STG.E desc[UR8][R4.64+0x8], R11 ;  /* 0x0000080b04007986 */ /* 0x0001e8000c101908 */
[----:B------:R1:W2:Y:S01]  /*2050*/  LDG.E R6, desc[UR8][R6.64+0xc] ;  /* 0x00000c0806067981 */ /* 0x0002a2000c1e1900 */
[----:B------:R-:W-:Y:S01]  /*2060*/  HFMA2 R15, -RZ, RZ, 3.7421875, 0 ;  /* 0x437c0000ff0f7431 */ /* 0x000fe200000001ff */
[----:B------:R-:W-:Y:S01]  /*2070*/  MOV R13, 0x3f000000 ;  /* 0x3f000000000d7802 */ /* 0x000fe20000000f00 */
[----:B------:R-:W1:Y:S01]  /*2080*/  MUFU.RCP R12, R3 ;  /* 0x00000003000c7308 */ /* 0x000e620000001000 */
[----:B------:R-:W-:Y:S01]  /*2090*/  BSSY.RECONVERGENT B2, `(.L_x_21) ;  /* 0x0000014000027945 */ /* 0x000fe20003800200 */
[----:B-1----:R-:W-:Y:S02]  /*20a0*/  FFMA R7, R12, -R3, 1 ;  /* 0x3f8000000c077423 */ /* 0x002fe40000000803 */
[----:B--2---:R-:W-:-:S04]  /*20b0*/  FFMA.SAT R0, R6, 0.0057249800302088260651, R13 ;  /* 0x3bbb989d06007823 */ /* 0x004fc8000000200d */
[----:B------:R-:W-:-:S04]  /*20c0*/  FFMA.RM R0, R0, R15, 12582913 ;  /* 0x4b40000100007423 */ /* 0x000fc8000000400f */
[C---:B------:R-:W-:Y:S01]  /*20d0*/  FADD R13, R0.reuse, -12583039 ;  /* 0xcb40007f000d7421 */ /* 0x040fe20000000000 */
[----:B------:R-:W-:-:S03]  /*20e0*/  SHF.L.U32 R0, R0, 0x17, RZ ;  /* 0x0000001700007819 */ /* 0x000fc600000006ff */
[----:B------:R-:W-:-:S04]  /*20f0*/  FFMA R13, R6, 1.4426950216293334961, -R13 ;  /* 0x3fb8aa3b060d7823 */ /* 0x000fc8000000080d */
[----:B------:R-:W-:-:S06]  /*2100*/  FFMA R13, R6, 1.925963033500011079e-08, R13 ;  /* 0x32a57060060d7823 */ /* 0x000fcc000000000d */
[----:B------:R-:W0:Y:S02]  /*2110*/  MUFU.EX2 R13, R13 ;  /* 0x0000000d000d7308 */ /* 0x000e240000000800 */
[----:B0-----:R-:W-:Y:S01]  /*2120*/  FMUL R11, R0, R13 ;  /* 0x0000000d000b7220 */ /* 0x001fe20000400000 */
[----:B------:R-:W-:-:S05]  /*2130*/  FFMA R0, R12, R7, R12 ;  /* 0x000000070c007223 */ /* 0x000fca000000000c */
        /* <DEDUP_REMOVED lines=8> */
[----:B------:R-:W-:-:S07]  /*21c0*/  MOV R7, R11 ;  /* 0x0000000b00077202 */ /* 0x000fce0000000f00 */
.L_x_22:
[----:B------:R-:W-:Y:S05]  /*21d0*/  BSYNC.RECONVERGENT B2 ;  /* 0x0000000000027941 */ /* 0x000fea0003800200 */
.L_x_21:
[----:B------:R0:W-:Y:S01]  /*21e0*/  STG.E desc[UR8][R4.64+0xc], R7 ;  /* 0x00000c0704007986 */ /* 0x0001e2000c101908 */
[----:B------:R-:W-:Y:S01]  /*21f0*/  IADD3 R10, PT, PT, R10, 0x8, RZ ;  /* 0x000000080a0a7810 */ /* 0x000fe20007ffe0ff */
[----:B------:R-:W-:Y:S06]  /*2200*/  @P2 BRA `(.L_x_23) ;  /* 0xfffffff000b82947 */ /* 0x000fec000383ffff */
.L_x_6:
[----:B------:R-:W-:-:S13]  /*2210*/  ISETP.NE.AND P0, PT, R16, RZ, PT ;  /* 0x000000ff1000720c */ /* 0x000fda0003f05270 */
[----:B------:R-:W-:Y:S05]  /*2220*/  @!P0 EXIT ;  /* 0x000000000000894d */ /* 0x000fea0003800000 */
[----:B------:R-:W1:Y:S01]  /*2230*/  LDCU UR4, c[0x0][0x398] ;  /* 0x00007300ff0477ac */ /* 0x000e620008000800 */
[----:B------:R-:W-:Y:S01]  /*2240*/  ISETP.GE.U32.AND P0, PT, R16, 0x4, PT ;  /* 0x000000041000780c */ /* 0x000fe20003f06070 */
[----:B-1----:R-:W-:-:S12]  /*2250*/  ULOP3.LUT UR4, UR4, 0x3, URZ, 0xc0, !UPT ;  /* 0x0000000304047892 */ /* 0x002fd8000f8ec0ff */
[----:B------:R-:W-:Y:S05]  /*2260*/  @!P0 BRA `(.L_x_24) ;  /* 0x0000000400b88947 */ /* 0x000fea0003800000 */
[----:B0-----:R-:W0:Y:S01]  /*2270*/  LDC.64 R4, c[0x0][0x388] ;  /* 0x0000e200ff047b82 */ /* 0x001e220000000a00 */
[----:B------:R-:W-:-:S05]  /*2280*/  IADD3 R6, PT, PT, R9, R2, RZ ;  /* 0x0000000209067210 */ /* 0x000fca0007ffe0ff */
[----:B0-----:R-:W-:-:S05]  /*2290*/  IMAD.WIDE R4, R6, 0x4, R4 ;  /* 0x0000000406047825 */ /* 0x001fca00078e0204 */
[----:B------:R-:W2:Y:S01]  /*22a0*/  LDG.E R0, desc[UR8][R4.64] ;  /* 0x0000000804007981 */ /* 0x000ea2000c1e1900 */
[----:B------:R-:W-:Y:S01]  /*22b0*/  HFMA2 R7, -RZ, RZ, 1.75, 0 ;  /* 0x3f000000ff077431 */ /* 0x000fe200000001ff */
[----:B------:R-:W-:Y:S01]  /*22c0*/  MOV R8, 0x437c0000 ;  /* 0x437c000000087802 */ /* 0x000fe20000000f00 */
[----:B------:R-:W-:Y:S03]  /*22d0*/  BSSY.RECONVERGENT B2, `(.L_x_25) ;  /* 0x0000015000027945 */ /* 0x000fe60003800200 */
[----:B--2---:R-:W-:-:S04]  /*22e0*/  FFMA.SAT R7, R0, 0.0057249800302088260651, R7 ;  /* 0x3bbb989d00077823 */ /* 0x004fc80000002007 */
[----:B------:R-:W-:Y:S02]  /*22f0*/  FFMA.RM R7, R7, R8, 12582913 ;  /* 0x4b40000107077423 */ /* 0x000fe40000004008 */
[----:B------:R-:W0:Y:S02]  /*2300*/  MUFU.RCP R8, R3 ;  /* 0x0000000300087308 */ /* 0x000e240000001000 */
[C---:B------:R-:W-:Y:S01]  /*2310*/  FADD R11, R7.reuse, -12583039 ;  /* 0xcb40007f070b7421 */ /* 0x040fe20000000000 */
[----:B------:R-:W-:-:S03]  /*2320*/  SHF.L.U32 R7, R7, 0x17, RZ ;  /* 0x0000001707077819 */ /* 0x000fc600000006ff */
[----:B------:R-:W-:-:S04]  /*2330*/  FFMA R11, R0, 1.4426950216293334961, -R11 ;  /* 0x3fb8aa3b000b7823 */ /* 0x000fc8000000080b */
[----:B------:R-:W-:-:S04]  /*2340*/  FFMA R11, R0, 1.925963033500011079e-08, R11 ;  /* 0x32a57060000b7823 */ /* 0x000fc8000000000b */
[----:B------:R-:W1:Y:S01]  /*2350*/  MUFU.EX2 R0, R11 ;  /* 0x0000000b00007308 */ /* 0x000e620000000800 */
[----:B0-----:R-:W-:Y:S01]  /*2360*/  FFMA R13, R8, -R3, 1 ;  /* 0x3f800000080d7423 */ /* 0x001fe20000000803 */
[----:B-1----:R-:W-:-:S03]  /*2370*/  FMUL R10, R7, R0 ;  /* 0x00000000070a7220 */ /* 0x002fc60000400000 */
[----:B------:R-:W-:-:S03]  /*2380*/  FFMA R0, R8, R13, R8 ;  /* 0x0000000d08007223 */ /* 0x000fc60000000008 */
        /* <DEDUP_REMOVED lines=9> */
.L_x_26:
[----:B------:R-:W-:Y:S05]  /*2420*/  BSYNC.RECONVERGENT B2 ;  /* 0x0000000000027941 */ /* 0x000fea0003800200 */
.L_x_25:
[----:B------:R-:W0:Y:S02]  /*2430*/  LDC.64 R10, c[0x0][0x380] ;  /* 0x0000e000ff0a7b82 */ /* 0x000e240000000a00 */
[----:B0-----:R-:W-:-:S05]  /*2440*/  IMAD.WIDE R6, R6, 0x4, R10 ;  /* 0x0000000406067825 */ /* 0x001fca00078e020a */
[----:B------:R0:W-:Y:S04]  /*2450*/  STG.E desc[UR8][R6.64], R13 ;  /* 0x0000000d06007986 */ /* 0x0001e8000c101908 */
[----:B------:R-:W2:Y:S01]  /*2460*/  LDG.E R0, desc[UR8][R4.64+0x4] ;  /* 0x0000040804007981 */ /* 0x000ea2000c1e1900 */
[----:B------:R-:W-:Y:S01]  /*2470*/  HFMA2 R11, -RZ, RZ, 1.75, 0 ;  /* 0x3f000000ff0b7431 */ /* 0x000fe200000001ff */
[----:B------:R-:W-:Y:S01]  /*2480*/  MOV R15, 0x437c0000 ;  /* 0x437c0000000f7802 */ /* 0x000fe20000000f00 */
[----:B------:R-:W0:Y:S01]  /*2490*/  MUFU.RCP R10, R3 ;  /* 0x00000003000a7308 */ /* 0x000e220000001000 */
[----:B------:R-:W-:Y:S01]  /*24a0*/  BSSY.RECONVERGENT B2, `(.L_x_27) ;  /* 0x0000014000027945 */ /* 0x000fe20003800200 */
[----:B0-----:R-:W-:Y:S01]  /*24b0*/  FFMA R13, R10, -R3, 1 ;  /* 0x3f8000000a0d7423 */ /* 0x001fe20000000803 */
        /* <DEDUP_REMOVED lines=18> */
.L_x_28:
[----:B------:R-:W-:Y:S05]  /*25e0*/  BSYNC.RECONVERGENT B2 ;  /* 0x0000000000027941 */ /* 0x000fea0003800200 */
.L_x_27:
        /* <DEDUP_REMOVED lines=25> */
.L_x_30:
[----:B------:R-:W-:Y:S05]  /*2780*/  BSYNC.RECONVERGENT B2 ;  /* 0x0000000000027941 */ /* 0x000fea0003800200 */
.L_x_29:
[----:B------:R0:W-:Y:S04]  /*2790*/  STG.E desc[UR8][R6.64+0x8], R13 ;  /* 0x0000080d06007986 */ /* 0x0001e8000c101908 */
[----:B------:R1:W2:Y:S01]  /*27a0*/  LDG.E R4, desc[UR8][R4.64+0xc] ;  /* 0x00000c0804047981 */ /* 0x0002a2000c1e1900 */
[----:B------:R-:W-:Y:S01]  /*27b0*/  HFMA2 R11, -RZ, RZ, 1.75, 0 ;  /* 0x3f000000ff0b7431 */ /* 0x000fe200000001ff */
[----:B------:R-:W-:Y:S01]  /*27c0*/  MOV R15, 0x437c0000 ;  /* 0x437c0000000f7802 */ /* 0x000fe20000000f00 */
[----:B------:R-:W1:Y:S01]  /*27d0*/  MUFU.RCP R8, R3 ;  /* 0x0000000300087308 */ /* 0x000e620000001000 */
[----:B------:R-:W-:Y:S01]  /*27e0*/  BSSY.RECONVERGENT B2, `(.L_x_31) ;  /* 0x0000014000027945 */ /* 0x000fe20003800200 */
[----:B-1----:R-:W-:Y:S01]  /*27f0*/  FFMA R5, R8, -R3, 1 ;  /* 0x3f80000008057423 */ /* 0x002fe20000000803 */
        /* <DEDUP_REMOVED lines=18> */
.L_x_32:
[----:B------:R-:W-:Y:S05]  /*2920*/  BSYNC.RECONVERGENT B2 ;  /* 0x0000000000027941 */ /* 0x000fea0003800200 */
.L_x_31:
[----:B------:R1:W-:Y:S01]  /*2930*/  STG.E desc[UR8][R6.64+0xc], R5 ;  /* 0x00000c0506007986 */ /* 0x0003e2000c101908 */
[----:B------:R-:W-:-:S07]  /*2940*/  IADD3 R2, PT, PT, R2, 0x4, RZ ;  /* 0x0000000402027810 */ /* 0x000fce0007ffe0ff */
.L_x_24:
[----:B------:R-:W-:-:S13]  /*2950*/  ISETP.NE.AND P0, PT, RZ, UR4, PT ;  /* 0x00000004ff007c0c */ /* 0x000fda000bf05270 */
[----:B------:R-:W-:Y:S05]  /*2960*/  @!P0 EXIT ;  /* 0x000000000000894d */ /* 0x000fea0003800000 */
[----:B------:R-:W-:-:S09]  /*2970*/  UISETP.NE.AND UP0, UPT, UR4, 0x1, UPT ;  /* 0x000000010400788c */ /* 0x000fd2000bf05270 */
[----:B------:R-:W-:Y:S05]  /*2980*/  BRA.U !UP0, `(.L_x_33) ;  /* 0x0000000108e87547 */ /* 0x000fea000b800000 */
[----:B01----:R-:W0:Y:S01]  /*2990*/  LDC.64 R4, c[0x0][0x388] ;  /* 0x0000e200ff047b82 */ /* 0x003e220000000a00 */
        /* <DEDUP_REMOVED lines=26> */
.L_x_35:
[----:B------:R-:W-:Y:S05]  /*2b40*/  BSYNC.RECONVERGENT B2 ;  /* 0x0000000000027941 */ /* 0x000fea0003800200 */
.L_x_34:
[----:B------:R-:W0:Y:S02]  /*2b50*/  LDC.64 R10, c[0x0][0x380] ;  /* 0x0000e000ff0a7b82 */ /* 0x000e240000000a00 */
[----:B0-----:R-:W-:-:S05]  /*2b60*/  IMAD.WIDE R6, R6, 0x4, R10 ;  /* 0x0000000406067825 */ /* 0x001fca00078e020a */
        /* <DEDUP_REMOVED lines=25> */
.L_x_37:
[----:B------:R-:W-:Y:S05]  /*2d00*/  BSYNC.RECONVERGENT B2 ;  /* 0x0000000000027941 */ /* 0x000fea0003800200 */
.L_x_36:
[----:B------:R2:W-:Y:S01]  /*2d10*/  STG.E desc[UR8][R6.64+0x4], R5 ;  /* 0x0000040506007986 */ /* 0x0005e2000c101908 */
[----:B------:R-:W-:-:S07]  /*2d20*/  IADD3 R2, PT, PT, R2, 0x2, RZ ;  /* 0x0000000202027810 */ /* 0x000fce0007ffe0ff */
.L_x_33:
[----:B------:R-:W3:Y:S02]  /*2d30*/  LDC R0, c[0x0][0x398] ;  /* 0x0000e600ff007b82 */ /* 0x000ee40000000800 */
[----:B---3--:R-:W-:-:S04]  /*2d40*/  LOP3.LUT R0, R0, 0x1, RZ, 0xc0, !PT ;  /* 0x0000000100007812 */ /* 0x008fc800078ec0ff */
[----:B------:R-:W-:-:S13]  /*2d50*/  ISETP.NE.U32.AND P0, PT, R0, 0x1, PT ;  /* 0x000000010000780c */ /* 0x000fda0003f05070 */
[----:B------:R-:W-:Y:S05]  /*2d60*/  @P0 EXIT ;  /* 0x000000000000094d */ /* 0x000fea0003800000 */
[----:B012---:R-:W0:Y:S01]  /*2d70*/  LDC.64 R4, c[0x0][0x388] ;  /* 0x0000e200ff047b82 */ /* 0x007e220000000a00 */
[----:B------:R-:W-:-:S05]  /*2d80*/  IADD3 R2, PT, PT, R9, R2, RZ ;  /* 0x0000000209027210 */ /* 0x000fca0007ffe0ff */
[----:B0-----:R-:W-:-:S06]  /*2d90*/  IMAD.WIDE R4, R2, 0x4, R4 ;  /* 0x0000000402047825 */ /* 0x001fcc00078e0204 */
[----:B------:R0:W2:Y:S01]  /*2da0*/  LDG.E R4, desc[UR8][R4.64] ;  /* 0x0000000804047981 */ /* 0x0000a2000c1e1900 */
        /* <DEDUP_REMOVED lines=23> */
.L_x_39:
[----:B------:R-:W-:Y:S05]  /*2f20*/  BSYNC.RECONVERGENT B2 ;  /* 0x0000000000027941 */ /* 0x000fea0003800200 */
.L_x_38:
[----:B------:R-:W0:Y:S02]  /*2f30*/  LDC.64 R4, c[0x0][0x380] ;  /* 0x0000e000ff047b82 */ /* 0x000e240000000a00 */
[----:B0-----:R-:W-:-:S05]  /*2f40*/  IMAD.WIDE R2, R2, 0x4, R4 ;  /* 0x0000000402027825 */ /* 0x001fca00078e0204 */
[----:B------:R-:W-:Y:S01]  /*2f50*/  STG.E desc[UR8][R2.64], R9 ;  /* 0x0000000902007986 */ /* 0x000fe2000c101908 */
[----:B------:R-:W-:Y:S05]  /*2f60*/  EXIT ;  /* 0x000000000000794d */ /* 0x000fea0003800000 */
        .weak           $__internal_0_$__cuda_sm3x_div_rn_noftz_f32_slowpath
        .type           $__internal_0_$__cuda_sm3x_div_rn_noftz_f32_slowpath,@function
        .size           $__internal_0_$__cuda_sm3x_div_rn_noftz_f32_slowpath,(.L_x_52 - $__internal_0_$__cuda_sm3x_div_rn_noftz_f32_slowpath)
$__internal_0_$__cuda_sm3x_div_rn_noftz_f32_slowpath:
[----:B------:R-:W-:Y:S01]  /*2f70*/  SHF.R.U32.HI R12, RZ, 0x17, R3 ;  /* 0x00000017ff0c7819 */ /* 0x000fe20000011603 */
[----:B------:R-:W-:Y:S01]  /*2f80*/  BSSY.RECONVERGENT B0, `(.L_x_40) ;  /* 0x0000063000007945 */ /* 0x000fe20003800200 */
[----:B------:R-:W-:Y:S02]  /*2f90*/  SHF.R.U32.HI R15, RZ, 0x17, R0 ;  /* 0x00000017ff0f7819 */ /* 0x000fe40000011600 */
[----:B------:R-:W-:Y:S02]  /*2fa0*/  LOP3.LUT R12, R12, 0xff, RZ, 0xc0, !PT ;  /* 0x000000ff0c0c7812 */ /* 0x000fe400078ec0ff */
[----:B------:R-:W-:Y:S02]  /*2fb0*/  LOP3.LUT R15, R15, 0xff, RZ, 0xc0, !PT ;  /* 0x000000ff0f0f7812 */ /* 0x000fe400078ec0ff */
[----:B------:R-:W-:Y:S02]  /*2fc0*/  IADD3 R17, PT, PT, R12, -0x1, RZ ;  /* 0xffffffff0c117810 */ /* 0x000fe40007ffe0ff */
[----:B------:R-:W-:-:S02]  /*2fd0*/  IADD3 R13, PT, PT, R15, -0x1, RZ ;  /* 0xffffffff0f0d7810 */ /* 0x000fc40007ffe0ff */
[----:B------:R-:W-:Y:S02]  /*2fe0*/  ISETP.GT.U32.AND P0, PT, R17, 0xfd, PT ;  /* 0x000000fd1100780c */ /* 0x000fe40003f04070 */
[----:B------:R-:W-:Y:S02]  /*2ff0*/  MOV R19, R3 ;  /* 0x0000000300137202 */ /* 0x000fe40000000f00 */
[----:B------:R-:W-:-:S13]  /*3000*/  ISETP.GT.U32.OR P0, PT, R13, 0xfd, P0 ;  /* 0x000000fd0d00780c */ /* 0x000fda0000704470 */
[----:B------:R-:W-:Y:S01]  /*3010*/  @!P0 MOV R11, RZ ;  /* 0x000000ff000b8202 */ /* 0x000fe20000000f00 */
[----:B------:R-:W-:Y:S06]  /*3020*/  @!P0 BRA `(.L_x_41) ;  /* 0x00000000005c8947 */ /* 0x000fec0003800000 */
[----:B------:R-:W-:Y:S02]  /*3030*/  FSETP.GTU.FTZ.AND P0, PT, |R0|, +INF , PT ;  /* 0x7f8000000000780b */ /* 0x000fe40003f1c200 */
[----:B------:R-:W-:-:S04]  /*3040*/  FSETP.GTU.FTZ.AND P1, PT, |R3|, +INF , PT ;  /* 0x7f8000000300780b */ /* 0x000fc80003f3c200 */
[----:B------:R-:W-:-:S13]  /*3050*/  PLOP3.LUT P0, PT, P0, P1, PT, 0xf8, 0x8f ;  /* 0x00000000008f781c */ /* 0x000fda0000703f70 */
[----:B------:R-:W-:Y:S05]  /*3060*/  @P0 BRA `(.L_x_42) ;  /* 0x00000004004c0947 */ /* 0x000fea0003800000 */
[----:B------:R-:W-:-:S13]  /*3070*/  LOP3.LUT P0, RZ, R19, 0x7fffffff, R0, 0xc8, !PT ;  /* 0x7fffffff13ff7812 */ /* 0x000fda000780c800 */
[----:B------:R-:W-:Y:S05]  /*3080*/  @!P0 BRA `(.L_x_43) ;  /* 0x00000004003c8947 */ /* 0x000fea0003800000 */
[C---:B------:R-:W-:Y:S02]  /*3090*/  FSETP.NEU.FTZ.AND P0, PT, |R0|.reuse, +INF , PT ;  /* 0x7f8000000000780b */ /* 0x040fe40003f1d200 */
[----:B------:R-:W-:Y:S02]  /*30a0*/  FSETP.NEU.FTZ.AND P3, PT, |R3|, +INF , PT ;  /* 0x7f8000000300780b */ /* 0x000fe40003f7d200 */
[----:B------:R-:W-:-:S11]  /*30b0*/  FSETP.NEU.FTZ.AND P1, PT, |R0|, +INF , PT ;  /* 0x7f8000000000780b */ /* 0x000fd60003f3d200 */
[----:B------:R-:W-:Y:S05]  /*30c0*/  @!P3 BRA !P0, `(.L_x_43) ;  /* 0x00000004002cb947 */ /* 0x000fea0004000000 */
[----:B------:R-:W-:-:S04]  /*30d0*/  LOP3.LUT P0, RZ, R0, 0x7fffffff, RZ, 0xc0, !PT ;  /* 0x7fffffff00ff7812 */ /* 0x000fc8000780c0ff */
[----:B------:R-:W-:-:S13]  /*30e0*/  PLOP3.LUT P0, PT, P3, P0, PT, 0x2f, 0xf2 ;  /* 0x0000000000f2781c */ /* 0x000fda0001f00577 */
[----:B------:R-:W-:Y:S05]  /*30f0*/  @P0 BRA `(.L_x_44) ;  /* 0x0000000400180947 */ /* 0x000fea0003800000 */
[----:B------:R-:W-:-:S04]  /*3100*/  LOP3.LUT P0, RZ, R19, 0x7fffffff, RZ, 0xc0, !PT ;  /* 0x7fffffff13ff7812 */ /* 0x000fc8000780c0ff */
[----:B------:R-:W-:-:S13]  /*3110*/  PLOP3.LUT P0, PT, P1, P0, PT, 0x2f, 0xf2 ;  /* 0x0000000000f2781c */ /* 0x000fda0000f00577 */
[----:B------:R-:W-:Y:S05]  /*3120*/  @P0 BRA `(.L_x_45) ;  /* 0x0000000400000947 */ /* 0x000fea0003800000 */
[----:B------:R-:W-:Y:S02]  /*3130*/  ISETP.GE.AND P0, PT, R13, RZ, PT ;  /* 0x000000ff0d00720c */ /* 0x000fe40003f06270 */
[----:B------:R-:W-:-:S11]  /*3140*/  ISETP.GE.AND P1, PT, R17, RZ, PT ;  /* 0x000000ff1100720c */ /* 0x000fd60003f26270 */
[----:B------:R-:W-:Y:S01]  /*3150*/  @P0 MOV R11, RZ ;  /* 0x000000ff000b0202 */ /* 0x000fe20000000f00 */
[----:B------:R-:W-:Y:S01]  /*3160*/  @!P0 FFMA R0, R0, 1.84467440737095516160e+19, RZ ;  /* 0x5f80000000008823 */ /* 0x000fe200000000ff */
[----:B------:R-:W-:Y:S01]  /*3170*/  @!P0 MOV R11, 0xffffffc0 ;  /* 0xffffffc0000b8802 */ /* 0x000fe20000000f00 */
[----:B------:R-:W-:-:S03]  /*3180*/  @!P1 FFMA R19, R3, 1.84467440737095516160e+19, RZ ;  /* 0x5f80000003139823 */ /* 0x000fc600000000ff */
[----:B------:R-:W-:-:S07]  /*3190*/  @!P1 IADD3 R11, PT, PT, R11, 0x40, RZ ;  /* 0x000000400b0b9810 */ /* 0x000fce0007ffe0ff */
.L_x_41:
[----:B------:R-:W-:Y:S01]  /*31a0*/  LEA R18, R12, 0xc0800000, 0x17 ;  /* 0xc08000000c127811 */ /* 0x000fe200078eb8ff */
[----:B------:R-:W-:Y:S01]  /*31b0*/  BSSY.RECONVERGENT B1, `(.L_x_46) ;  /* 0x0000036000017945 */ /* 0x000fe20003800200 */
[----:B------:R-:W-:Y:S02]  /*31c0*/  IADD3 R15, PT, PT, R15, -0x7f, RZ ;  /* 0xffffff810f0f7810 */ /* 0x000fe40007ffe0ff */
[----:B------:R-:W-:-:S03]  /*31d0*/  IADD3 R20, PT, PT, -R18, R19, RZ ;  /* 0x0000001312147210 */ /* 0x000fc60007ffe1ff */
[C---:B------:R-:W-:Y:S01]  /*31e0*/  IMAD R0, R15.reuse, -0x800000, R0 ;  /* 0xff8000000f007824 */ /* 0x040fe200078e0200 */
[----:B------:R0:W1:Y:S01]  /*31f0*/  MUFU.RCP R18, R20 ;  /* 0x0000001400127308 */ /* 0x0000620000001000 */
[----:B------:R-:W-:Y:S01]  /*3200*/  FADD.FTZ R13, -R20, -RZ ;  /* 0x800000ff140d7221 */ /* 0x000fe20000010100 */
[----:B0-----:R-:W-:-:S04]  /*3210*/  IADD3 R20, PT, PT, R15, 0x7f, -R12 ;  /* 0x0000007f0f147810 */ /* 0x001fc80007ffe80c */
[----:B------:R-:W-:Y:S01]  /*3220*/  IADD3 R15, PT, PT, R20, R11, RZ ;  /* 0x0000000b140f7210 */ /* 0x000fe20007ffe0ff */
[----:B-1----:R-:W-:-:S04]  /*3230*/  FFMA R17, R18, R13, 1 ;  /* 0x3f80000012117423 */ /* 0x002fc8000000000d */
[----:B------:R-:W-:-:S04]  /*3240*/  FFMA R17, R18, R17, R18 ;  /* 0x0000001112117223 */ /* 0x000fc80000000012 */
[----:B------:R-:W-:-:S04]  /*3250*/  FFMA R18, R0, R17, RZ ;  /* 0x0000001100127223 */ /* 0x000fc800000000ff */
[----:B------:R-:W-:-:S04]  /*3260*/  FFMA R19, R13, R18, R0 ;  /* 0x000000120d137223 */ /* 0x000fc80000000000 */
[----:B------:R-:W-:-:S04]  /*3270*/  FFMA R18, R17, R19, R18 ;  /* 0x0000001311127223 */ /* 0x000fc80000000012 */
[----:B------:R-:W-:-:S04]  /*3280*/  FFMA R13, R13, R18, R0 ;  /* 0x000000120d0d7223 */ /* 0x000fc80000000000 */
[----:B------:R-:W-:-:S05]  /*3290*/  FFMA R0, R17, R13, R18 ;  /* 0x0000000d11007223 */ /* 0x000fca0000000012 */
[----:B------:R-:W-:-:S04]  /*32a0*/  SHF.R.U32.HI R12, RZ, 0x17, R0 ;  /* 0x00000017ff0c7819 */ /* 0x000fc80000011600 */
[----:B------:R-:W-:-:S04]  /*32b0*/  LOP3.LUT R12, R12, 0xff, RZ, 0xc0, !PT ;  /* 0x000000ff0c0c7812 */ /* 0x000fc800078ec0ff */
[----:B------:R-:W-:-:S04]  /*32c0*/  IADD3 R11, PT, PT, R12, R15, RZ ;  /* 0x0000000f0c0b7210 */ /* 0x000fc80007ffe0ff */
[----:B------:R-:W-:-:S04]  /*32d0*/  IADD3 R12, PT, PT, R11, -0x1, RZ ;  /* 0xffffffff0b0c7810 */ /* 0x000fc80007ffe0ff */
[----:B------:R-:W-:-:S13]  /*32e0*/  ISETP.GE.U32.AND P0, PT, R12, 0xfe, PT ;  /* 0x000000fe0c00780c */ /* 0x000fda0003f06070 */
[----:B------:R-:W-:Y:S05]  /*32f0*/  @!P0 BRA `(.L_x_47) ;  /* 0x0000000000808947 */ /* 0x000fea0003800000 */
[----:B------:R-:W-:-:S13]  /*3300*/  ISETP.GT.AND P0, PT, R11, 0xfe, PT ;  /* 0x000000fe0b00780c */ /* 0x000fda0003f04270 */
[----:B------:R-:W-:Y:S05]  /*3310*/  @P0 BRA `(.L_x_48) ;  /* 0x00000000006c0947 */ /* 0x000fea0003800000 */
[----:B------:R-:W-:-:S13]  /*3320*/  ISETP.GE.AND P0, PT, R11, 0x1, PT ;  /* 0x000000010b00780c */ /* 0x000fda0003f06270 */
[----:B------:R-:W-:Y:S05]  /*3330*/  @P0 BRA `(.L_x_49) ;  /* 0x0000000000740947 */ /* 0x000fea0003800000 */
[----:B------:R-:W-:Y:S02]  /*3340*/  ISETP.GE.AND P0, PT, R11, -0x18, PT ;  /* 0xffffffe80b00780c */ /* 0x000fe40003f06270 */
[----:B------:R-:W-:-:S11]  /*3350*/  LOP3.LUT R0, R0, 0x80000000, RZ, 0xc0, !PT ;  /* 0x8000000000007812 */ /* 0x000fd600078ec0ff */
[----:B------:R-:W-:Y:S05]  /*3360*/  @!P0 BRA `(.L_x_49) ;  /* 0x0000000000688947 */ /* 0x000fea0003800000 */
[CCC-:B------:R-:W-:Y:S01]  /*3370*/  FFMA.RZ R12, R17.reuse, R13.reuse, R18.reuse ;  /* 0x0000000d110c7223 */ /* 0x1c0fe2000000c012 */
[CCC-:B------:R-:W-:Y:S01]  /*3380*/  FFMA.RP R15, R17.reuse, R13.reuse, R18.reuse ;  /* 0x0000000d110f7223 */ /* 0x1c0fe20000008012 */
[----:B------:R-:W-:Y:S01]  /*3390*/  FFMA.RM R18, R17, R13, R18 ;  /* 0x0000000d11127223 */ /* 0x000fe20000004012 */
[C---:B------:R-:W-:Y:S02]  /*33a0*/  IADD3 R13, PT, PT, R11.reuse, 0x20, RZ ;  /* 0x000000200b0d7810 */ /* 0x040fe40007ffe0ff */
[----:B------:R-:W-:Y:S02]  /*33b0*/  LOP3.LUT R12, R12, 0x7fffff, RZ, 0xc0, !PT ;  /* 0x007fffff0c0c7812 */ /* 0x000fe400078ec0ff */
[C---:B------:R-:W-:Y:S02]  /*33c0*/  ISETP.NE.AND P3, PT, R11.reuse, RZ, PT ;  /* 0x000000ff0b00720c */ /* 0x040fe40003f65270 */
[----:B------:R-:W-:Y:S02]  /*33d0*/  LOP3.LUT R12, R12, 0x800000, RZ, 0xfc, !PT ;  /* 0x008000000c0c7812 */ /* 0x000fe400078efcff */
[----:B------:R-:W-:-:S02]  /*33e0*/  ISETP.NE.AND P1, PT, R11, RZ, PT ;  /* 0x000000ff0b00720c */ /* 0x000fc40003f25270 */
[----:B------:R-:W-:Y:S02]  /*33f0*/  IADD3 R11, PT, PT, -R11, RZ, RZ ;  /* 0x000000ff0b0b7210 */ /* 0x000fe40007ffe1ff */
[----:B------:R-:W-:Y:S02]  /*3400*/  SHF.L.U32 R13, R12, R13, RZ ;  /* 0x0000000d0c0d7219 */ /* 0x000fe400000006ff */
[----:B------:R-:W-:Y:S02]  /*3410*/  FSETP.NEU.FTZ.AND P0, PT, R15, R18, PT ;  /* 0x000000120f00720b */ /* 0x000fe40003f1d000 */
[----:B------:R-:W-:Y:S02]  /*3420*/  SEL R11, R11, RZ, P3 ;  /* 0x000000ff0b0b7207 */ /* 0x000fe40001800000 */
[----:B------:R-:W-:Y:S02]  /*3430*/  ISETP.NE.AND P1, PT, R13, RZ, P1 ;  /* 0x000000ff0d00720c */ /* 0x000fe40000f25270 */
[----:B------:R-:W-:-:S02]  /*3440*/  SHF.R.U32.HI R11, RZ, R11, R12 ;  /* 0x0000000bff0b7219 */ /* 0x000fc4000001160c */
[----:B------:R-:W-:Y:S02]  /*3450*/  PLOP3.LUT P0, PT, P0, P1, PT, 0xf8, 0x8f ;  /* 0x00000000008f781c */ /* 0x000fe40000703f70 */
[----:B------:R-:W-:Y:S02]  /*3460*/  SHF.R.U32.HI R13, RZ, 0x1, R11 ;  /* 0x00000001ff0d7819 */ /* 0x000fe4000001160b */
[----:B------:R-:W-:-:S04]  /*3470*/  SEL R12, RZ, 0x1, !P0 ;  /* 0x00000001ff0c7807 */ /* 0x000fc80004000000 */
[----:B------:R-:W-:-:S04]  /*3480*/  LOP3.LUT R12, R12, 0x1, R13, 0xf8, !PT ;  /* 0x000000010c0c7812 */ /* 0x000fc800078ef80d */
[----:B------:R-:W-:-:S04]  /*3490*/  LOP3.LUT R12, R12, R11, RZ, 0xc0, !PT ;  /* 0x0000000b0c0c7212 */ /* 0x000fc800078ec0ff */
[----:B------:R-:W-:-:S04]  /*34a0*/  IADD3 R13, PT, PT, R13, R12, RZ ;  /* 0x0000000c0d0d7210 */ /* 0x000fc80007ffe0ff */
[----:B------:R-:W-:Y:S01]  /*34b0*/  LOP3.LUT R0, R13, R0, RZ, 0xfc, !PT ;  /* 0x000000000d007212 */ /* 0x000fe200078efcff */
[----:B------:R-:W-:Y:S06]  /*34c0*/  BRA `(.L_x_49) ;  /* 0x0000000000107947 */ /* 0x000fec0003800000 */
.L_x_48:
[----:B------:R-:W-:-:S04]  /*34d0*/  LOP3.LUT R0, R0, 0x80000000, RZ, 0xc0, !PT ;  /* 0x8000000000007812 */ /* 0x000fc800078ec0ff */
[----:B------:R-:W-:Y:S01]  /*34e0*/  LOP3.LUT R0, R0, 0x7f800000, RZ, 0xfc, !PT ;  /* 0x7f80000000007812 */ /* 0x000fe200078efcff */
[----:B------:R-:W-:Y:S06]  /*34f0*/  BRA `(.L_x_49) ;  /* 0x0000000000047947 */ /* 0x000fec0003800000 */
.L_x_47:
[----:B------:R-:W-:-:S07]  /*3500*/  LEA R0, R15, R0, 0x17 ;  /* 0x000000000f007211 */ /* 0x000fce00078eb8ff */
.L_x_49:
[----:B------:R-:W-:Y:S05]  /*3510*/  BSYNC.RECONVERGENT B1 ;  /* 0x0000000000017941 */ /* 0x000fea0003800200 */
.L_x_46:
[----:B------:R-:W-:Y:S05]  /*3520*/  BRA `(.L_x_50) ;  /* 0x0000000000207947 */ /* 0x000fea0003800000 */
.L_x_45:
[----:B------:R-:W-:-:S04]  /*3530*/  LOP3.LUT R0, R19, 0x80000000, R0, 0x48, !PT ;  /* 0x8000000013007812 */ /* 0x000fc800078e4800 */
[----:B------:R-:W-:Y:S01]  /*3540*/  LOP3.LUT R0, R0, 0x7f800000, RZ, 0xfc, !PT ;  /* 0x7f80000000007812 */ /* 0x000fe200078efcff */
[----:B------:R-:W-:Y:S06]  /*3550*/  BRA `(.L_x_50) ;  /* 0x0000000000147947 */ /* 0x000fec0003800000 */
.L_x_44:
[----:B------:R-:W-:Y:S01]  /*3560*/  LOP3.LUT R0, R19, 0x80000000, R0, 0x48, !PT ;  /* 0x8000000013007812 */ /* 0x000fe200078e4800 */
[----:B------:R-:W-:Y:S06]  /*3570*/  BRA `(.L_x_50) ;  /* 0x00000000000c7947 */ /* 0x000fec0003800000 */
.L_x_43:
[----:B------:R-:W0:Y:S01]  /*3580*/  MUFU.RSQ R0, -QNAN ;  /* 0xffc0000000007908 */ /* 0x000e220000001400 */
[----:B------:R-:W-:Y:S05]  /*3590*/  BRA `(.L_x_50) ;  /* 0x0000000000047947 */ /* 0x000fea0003800000 */
.L_x_42:
[----:B------:R-:W-:-:S07]  /*35a0*/  FADD.FTZ R0, R0, R3 ;  /* 0x0000000300007221 */ /* 0x000fce0000010000 */
.L_x_50:
[----:B------:R-:W-:Y:S05]  /*35b0*/  BSYNC.RECONVERGENT B0 ;  /* 0x0000000000007941 */ /* 0x000fea0003800200 */
.L_x_40:
[----:B------:R-:W-:Y:S01]  /*35c0*/  HFMA2 R15, -RZ, RZ, 0, 0 ;  /* 0x00000000ff0f7431 */ /* 0x000fe200000001ff */
[----:B0-----:R-:W-:-:S03]  /*35d0*/  MOV R11, R0 ;  /* 0x00000000000b7202 */ /* 0x001fc60000000f00 */
[----:B------:R-:W-:Y:S05]  /*35e0*/  RET.REL.NODEC R14 `(_Z14softmax_kernelPfS_iiii) ;  /* 0xffffffc80e847950 */ /* 0x000fea0003c3ffff */
.L_x_51:
[----:B------:R-:W-:-:S00]  /*35f0*/  BRA `(.L_x_51) ;  /* 0xfffffffc00fc7947 */ /* 0x000fc0000383ffff */
[----:B------:R-:W-:-:S00]  /*3600*/  NOP ;  /* 0x0000000000007918 */ /* 0x000fc00000000000 */
[----:B------:R-:W-:-:S00]  /*3610*/  NOP ;  /* 0x0000000000007918 */ /* 0x000fc00000000000 */
[----:B------:R-:W-:-:S00]  /*3620*/  NOP ;  /* 0x0000000000007918 */ /* 0x000fc00000000000 */
[----:B------:R-:W-:-:S00]  /*3630*/  NOP ;  /* 0x0000000000007918 */ /* 0x000fc00000000000 */
[----:B------:R-:W-:-:S00]  /*3640*/  NOP ;  /* 0x0000000000007918 */ /* 0x000fc00000000000 */
[----:B------:R-:W-:-:S00]  /*3650*/  NOP ;  /* 0x0000000000007918 */ /* 0x000fc00000000000 */
[----:B------:R-:W-:-:S00]  /*3660*/  NOP ;  /* 0x0000000000007918 */ /* 0x000fc00000000000 */
[----:B------:R-:W-:-:S00]  /*3670*/  NOP ;  /* 0x0000000000007918 */ /* 0x000fc00000000000 */
.L_x_52:


//--------------------- .nv.shared.reserved.0     --------------------------
	.section	.nv.shared.reserved.0,"aw",@nobits
	.weak		__nv_reservedSMEM_offset_0_alias
	.size		__nv_reservedSMEM_offset_0_alias, 0, 64
	.other		__nv_reservedSMEM_offset_0_alias,@"STO_CUDA_RESERVED_SHARED STV_DEFAULT"
__nv_reservedSMEM_offset_0_alias:
	.zero		0
	.zero		64


//--------------------- .nv.constant0._Z14softmax_kernelPfS_iiii --------------------------
	.section	.nv.constant0._Z14softmax_kernelPfS_iiii,"a",@progbits
	.sectionflags	@""
	.align	4
.nv.constant0._Z14softmax_kernelPfS_iiii:
	.zero		928


//--------------------- SYMBOLS --------------------------

	.type		.nv.reservedSmem.offset0,@object
	.size		.nv.reservedSmem.offset0,0x4
